//
// Generated by NVIDIA NVVM Compiler
//
// Compiler Build ID: CL-36424714
// Cuda compilation tools, release 13.0, V13.0.88
// Based on NVVM 20.0.0
//

.version 9.0
.target sm_100
.address_size 64

	// .globl	_Z21b2b_gemm_shmem_kernelPK6__halfS1_S1_PS_iiii
// _ZZ21b2b_gemm_shmem_kernelPK6__halfS1_S1_PS_iiiiE6tile_A has been demoted
// _ZZ21b2b_gemm_shmem_kernelPK6__halfS1_S1_PS_iiiiE7tile_B0 has been demoted
// _ZZ21b2b_gemm_shmem_kernelPK6__halfS1_S1_PS_iiiiE6tile_C has been demoted
// _ZZ21b2b_gemm_shmem_kernelPK6__halfS1_S1_PS_iiiiE7tile_B1 has been demoted
// _ZZ24b2b_gemm_shmem_kernel_v2PK6__halfS1_S1_PS_iiiiE2As has been demoted
// _ZZ24b2b_gemm_shmem_kernel_v2PK6__halfS1_S1_PS_iiiiE2Bs has been demoted
// _ZZ24b2b_gemm_shmem_kernel_v2PK6__halfS1_S1_PS_iiiiE2Cs has been demoted

.visible .entry _Z21b2b_gemm_shmem_kernelPK6__halfS1_S1_PS_iiii(
	.param .u64 .ptr .align 1 _Z21b2b_gemm_shmem_kernelPK6__halfS1_S1_PS_iiii_param_0,
	.param .u64 .ptr .align 1 _Z21b2b_gemm_shmem_kernelPK6__halfS1_S1_PS_iiii_param_1,
	.param .u64 .ptr .align 1 _Z21b2b_gemm_shmem_kernelPK6__halfS1_S1_PS_iiii_param_2,
	.param .u64 .ptr .align 1 _Z21b2b_gemm_shmem_kernelPK6__halfS1_S1_PS_iiii_param_3,
	.param .u32 _Z21b2b_gemm_shmem_kernelPK6__halfS1_S1_PS_iiii_param_4,
	.param .u32 _Z21b2b_gemm_shmem_kernelPK6__halfS1_S1_PS_iiii_param_5,
	.param .u32 _Z21b2b_gemm_shmem_kernelPK6__halfS1_S1_PS_iiii_param_6,
	.param .u32 _Z21b2b_gemm_shmem_kernelPK6__halfS1_S1_PS_iiii_param_7
)
{
	.reg .pred 	%p<48>;
	.reg .b16 	%rs<9>;
	.reg .b32 	%r<115>;
	.reg .b32 	%f<271>;
	.reg .b64 	%rd<37>;
	// demoted variable
	.shared .align 4 .b8 _ZZ21b2b_gemm_shmem_kernelPK6__halfS1_S1_PS_iiiiE6tile_A[1024];
	// demoted variable
	.shared .align 4 .b8 _ZZ21b2b_gemm_shmem_kernelPK6__halfS1_S1_PS_iiiiE7tile_B0[1024];
	// demoted variable
	.shared .align 4 .b8 _ZZ21b2b_gemm_shmem_kernelPK6__halfS1_S1_PS_iiiiE6tile_C[1024];
	// demoted variable
	.shared .align 4 .b8 _ZZ21b2b_gemm_shmem_kernelPK6__halfS1_S1_PS_iiiiE7tile_B1[1024];
	ld.param.u64 	%rd5, [_Z21b2b_gemm_shmem_kernelPK6__halfS1_S1_PS_iiii_param_1];
	ld.param.u32 	%r33, [_Z21b2b_gemm_shmem_kernelPK6__halfS1_S1_PS_iiii_param_4];
	ld.param.u32 	%r34, [_Z21b2b_gemm_shmem_kernelPK6__halfS1_S1_PS_iiii_param_5];
	ld.param.u32 	%r35, [_Z21b2b_gemm_shmem_kernelPK6__halfS1_S1_PS_iiii_param_6];
	ld.param.u32 	%r36, [_Z21b2b_gemm_shmem_kernelPK6__halfS1_S1_PS_iiii_param_7];
	cvta.to.global.u64 	%rd1, %rd5;
	mov.u32 	%r37, %ctaid.x;
	mov.u32 	%r38, %ctaid.y;
	mov.u32 	%r1, %tid.x;
	mov.u32 	%r2, %tid.y;
	shl.b32 	%r39, %r38, 4;
	add.s32 	%r3, %r39, %r2;
	shl.b32 	%r4, %r37, 4;
	add.s32 	%r5, %r4, %r1;
	setp.lt.s32 	%p1, %r35, 1;
	mov.f32 	%f254, 0f00000000;
	@%p1 bra 	$L__BB0_19;
	add.s32 	%r6, %r35, 15;
	shl.b32 	%r41, %r2, 6;
	mov.u32 	%r42, _ZZ21b2b_gemm_shmem_kernelPK6__halfS1_S1_PS_iiiiE6tile_A;
	add.s32 	%r7, %r42, %r41;
	mul.lo.s32 	%r8, %r35, %r3;
	mov.u32 	%r43, _ZZ21b2b_gemm_shmem_kernelPK6__halfS1_S1_PS_iiiiE7tile_B0;
	add.s32 	%r44, %r43, %r41;
	shl.b32 	%r45, %r1, 2;
	add.s32 	%r9, %r44, %r45;
	mul.lo.s32 	%r10, %r35, %r5;
	setp.lt.u32 	%p2, %r35, 17;
	mov.f32 	%f254, 0f00000000;
	mov.b32 	%r114, 0;
	@%p2 bra 	$L__BB0_13;
	shr.u32 	%r47, %r6, 4;
	and.b32  	%r48, %r47, 134217726;
	neg.s32 	%r113, %r48;
	add.s32 	%r110, %r2, %r10;
	add.s32 	%r109, %r1, %r8;
	mov.f32 	%f254, 0f00000000;
	mov.b32 	%r112, 16;
	cvt.u64.u32 	%rd14, %r10;
	cvt.u64.u32 	%rd15, %r2;
	mov.u32 	%r108, %r1;
	mov.u32 	%r111, %r2;
$L__BB0_3:
	setp.ge.s32 	%p3, %r3, %r33;
	setp.ge.s32 	%p4, %r108, %r35;
	mov.f32 	%f246, 0f00000000;
	or.pred  	%p5, %p3, %p4;
	@%p5 bra 	$L__BB0_5;
	ld.param.u64 	%rd32, [_Z21b2b_gemm_shmem_kernelPK6__halfS1_S1_PS_iiii_param_0];
	cvta.to.global.u64 	%rd6, %rd32;
	mul.wide.s32 	%rd7, %r109, 2;
	add.s64 	%rd8, %rd6, %rd7;
	ld.global.nc.u16 	%rs1, [%rd8];
	// begin inline asm
	{  cvt.f32.f16 %f246, %rs1;}

	// end inline asm
$L__BB0_5:
	setp.ge.s32 	%p6, %r5, %r34;
	shl.b32 	%r49, %r1, 2;
	add.s32 	%r50, %r7, %r49;
	st.shared.f32 	[%r50], %f246;
	setp.ge.s32 	%p7, %r111, %r35;
	mov.f32 	%f247, 0f00000000;
	or.pred  	%p8, %p7, %p6;
	@%p8 bra 	$L__BB0_7;
	mul.wide.u32 	%rd9, %r110, 2;
	add.s64 	%rd10, %rd1, %rd9;
	ld.global.nc.u16 	%rs2, [%rd10];
	// begin inline asm
	{  cvt.f32.f16 %f247, %rs2;}

	// end inline asm
$L__BB0_7:
	st.shared.f32 	[%r9], %f247;
	bar.sync 	0;
	ld.shared.f32 	%f61, [%r7];
	mov.u32 	%r52, _ZZ21b2b_gemm_shmem_kernelPK6__halfS1_S1_PS_iiiiE7tile_B0;
	add.s32 	%r53, %r52, %r49;
	ld.shared.f32 	%f62, [%r53];
	fma.rn.f32 	%f63, %f61, %f62, %f254;
	ld.shared.f32 	%f64, [%r7+4];
	ld.shared.f32 	%f65, [%r53+64];
	fma.rn.f32 	%f66, %f64, %f65, %f63;
	ld.shared.f32 	%f67, [%r7+8];
	ld.shared.f32 	%f68, [%r53+128];
	fma.rn.f32 	%f69, %f67, %f68, %f66;
	ld.shared.f32 	%f70, [%r7+12];
	ld.shared.f32 	%f71, [%r53+192];
	fma.rn.f32 	%f72, %f70, %f71, %f69;
	ld.shared.f32 	%f73, [%r7+16];
	ld.shared.f32 	%f74, [%r53+256];
	fma.rn.f32 	%f75, %f73, %f74, %f72;
	ld.shared.f32 	%f76, [%r7+20];
	ld.shared.f32 	%f77, [%r53+320];
	fma.rn.f32 	%f78, %f76, %f77, %f75;
	ld.shared.f32 	%f79, [%r7+24];
	ld.shared.f32 	%f80, [%r53+384];
	fma.rn.f32 	%f81, %f79, %f80, %f78;
	ld.shared.f32 	%f82, [%r7+28];
	ld.shared.f32 	%f83, [%r53+448];
	fma.rn.f32 	%f84, %f82, %f83, %f81;
	ld.shared.f32 	%f85, [%r7+32];
	ld.shared.f32 	%f86, [%r53+512];
	fma.rn.f32 	%f87, %f85, %f86, %f84;
	ld.shared.f32 	%f88, [%r7+36];
	ld.shared.f32 	%f89, [%r53+576];
	fma.rn.f32 	%f90, %f88, %f89, %f87;
	ld.shared.f32 	%f91, [%r7+40];
	ld.shared.f32 	%f92, [%r53+640];
	fma.rn.f32 	%f93, %f91, %f92, %f90;
	ld.shared.f32 	%f94, [%r7+44];
	ld.shared.f32 	%f95, [%r53+704];
	fma.rn.f32 	%f96, %f94, %f95, %f93;
	ld.shared.f32 	%f97, [%r7+48];
	ld.shared.f32 	%f98, [%r53+768];
	fma.rn.f32 	%f99, %f97, %f98, %f96;
	ld.shared.f32 	%f100, [%r7+52];
	ld.shared.f32 	%f101, [%r53+832];
	fma.rn.f32 	%f102, %f100, %f101, %f99;
	ld.shared.f32 	%f103, [%r7+56];
	ld.shared.f32 	%f104, [%r53+896];
	fma.rn.f32 	%f105, %f103, %f104, %f102;
	ld.shared.f32 	%f106, [%r7+60];
	ld.shared.f32 	%f107, [%r53+960];
	fma.rn.f32 	%f6, %f106, %f107, %f105;
	bar.sync 	0;
	add.s32 	%r54, %r108, 16;
	setp.ge.s32 	%p10, %r54, %r35;
	mov.f32 	%f248, 0f00000000;
	or.pred  	%p11, %p3, %p10;
	@%p11 bra 	$L__BB0_9;
	ld.param.u64 	%rd33, [_Z21b2b_gemm_shmem_kernelPK6__halfS1_S1_PS_iiii_param_0];
	cvta.to.global.u64 	%rd11, %rd33;
	mul.wide.s32 	%rd12, %r109, 2;
	add.s64 	%rd13, %rd11, %rd12;
	ld.global.nc.u16 	%rs3, [%rd13+32];
	// begin inline asm
	{  cvt.f32.f16 %f248, %rs3;}

	// end inline asm
$L__BB0_9:
	shl.b32 	%r55, %r1, 2;
	add.s32 	%r56, %r7, %r55;
	st.shared.f32 	[%r56], %f248;
	add.s32 	%r57, %r111, 16;
	setp.ge.s32 	%p13, %r57, %r35;
	mov.f32 	%f249, 0f00000000;
	or.pred  	%p14, %p13, %p6;
	@%p14 bra 	$L__BB0_11;
	add.s32 	%r58, %r112, -16;
	cvt.u64.u32 	%rd16, %r58;
	add.s64 	%rd17, %rd16, %rd15;
	add.s64 	%rd18, %rd17, %rd14;
	shl.b64 	%rd19, %rd18, 1;
	add.s64 	%rd20, %rd1, %rd19;
	ld.global.nc.u16 	%rs4, [%rd20+32];
	// begin inline asm
	{  cvt.f32.f16 %f249, %rs4;}

	// end inline asm
$L__BB0_11:
	st.shared.f32 	[%r9], %f249;
	bar.sync 	0;
	ld.shared.f32 	%f111, [%r7];
	mov.u32 	%r60, _ZZ21b2b_gemm_shmem_kernelPK6__halfS1_S1_PS_iiiiE7tile_B0;
	add.s32 	%r61, %r60, %r55;
	ld.shared.f32 	%f112, [%r61];
	fma.rn.f32 	%f113, %f111, %f112, %f6;
	ld.shared.f32 	%f114, [%r7+4];
	ld.shared.f32 	%f115, [%r61+64];
	fma.rn.f32 	%f116, %f114, %f115, %f113;
	ld.shared.f32 	%f117, [%r7+8];
	ld.shared.f32 	%f118, [%r61+128];
	fma.rn.f32 	%f119, %f117, %f118, %f116;
	ld.shared.f32 	%f120, [%r7+12];
	ld.shared.f32 	%f121, [%r61+192];
	fma.rn.f32 	%f122, %f120, %f121, %f119;
	ld.shared.f32 	%f123, [%r7+16];
	ld.shared.f32 	%f124, [%r61+256];
	fma.rn.f32 	%f125, %f123, %f124, %f122;
	ld.shared.f32 	%f126, [%r7+20];
	ld.shared.f32 	%f127, [%r61+320];
	fma.rn.f32 	%f128, %f126, %f127, %f125;
	ld.shared.f32 	%f129, [%r7+24];
	ld.shared.f32 	%f130, [%r61+384];
	fma.rn.f32 	%f131, %f129, %f130, %f128;
	ld.shared.f32 	%f132, [%r7+28];
	ld.shared.f32 	%f133, [%r61+448];
	fma.rn.f32 	%f134, %f132, %f133, %f131;
	ld.shared.f32 	%f135, [%r7+32];
	ld.shared.f32 	%f136, [%r61+512];
	fma.rn.f32 	%f137, %f135, %f136, %f134;
	ld.shared.f32 	%f138, [%r7+36];
	ld.shared.f32 	%f139, [%r61+576];
	fma.rn.f32 	%f140, %f138, %f139, %f137;
	ld.shared.f32 	%f141, [%r7+40];
	ld.shared.f32 	%f142, [%r61+640];
	fma.rn.f32 	%f143, %f141, %f142, %f140;
	ld.shared.f32 	%f144, [%r7+44];
	ld.shared.f32 	%f145, [%r61+704];
	fma.rn.f32 	%f146, %f144, %f145, %f143;
	ld.shared.f32 	%f147, [%r7+48];
	ld.shared.f32 	%f148, [%r61+768];
	fma.rn.f32 	%f149, %f147, %f148, %f146;
	ld.shared.f32 	%f150, [%r7+52];
	ld.shared.f32 	%f151, [%r61+832];
	fma.rn.f32 	%f152, %f150, %f151, %f149;
	ld.shared.f32 	%f153, [%r7+56];
	ld.shared.f32 	%f154, [%r61+896];
	fma.rn.f32 	%f155, %f153, %f154, %f152;
	ld.shared.f32 	%f156, [%r7+60];
	ld.shared.f32 	%f157, [%r61+960];
	fma.rn.f32 	%f254, %f156, %f157, %f155;
	bar.sync 	0;
	add.s32 	%r113, %r113, 2;
	add.s32 	%r112, %r112, 32;
	add.s32 	%r111, %r111, 32;
	add.s32 	%r110, %r110, 32;
	add.s32 	%r109, %r109, 32;
	add.s32 	%r108, %r108, 32;
	setp.ne.s32 	%p15, %r113, 0;
	@%p15 bra 	$L__BB0_3;
	and.b32  	%r114, %r6, 2147483616;
$L__BB0_13:
	and.b32  	%r62, %r6, 16;
	setp.eq.s32 	%p16, %r62, 0;
	@%p16 bra 	$L__BB0_19;
	setp.ge.s32 	%p17, %r3, %r33;
	add.s32 	%r63, %r114, %r1;
	setp.ge.s32 	%p18, %r63, %r35;
	mov.f32 	%f252, 0f00000000;
	or.pred  	%p19, %p17, %p18;
	@%p19 bra 	$L__BB0_16;
	ld.param.u64 	%rd34, [_Z21b2b_gemm_shmem_kernelPK6__halfS1_S1_PS_iiii_param_0];
	add.s32 	%r64, %r63, %r8;
	cvta.to.global.u64 	%rd21, %rd34;
	mul.wide.s32 	%rd22, %r64, 2;
	add.s64 	%rd23, %rd21, %rd22;
	ld.global.nc.u16 	%rs5, [%rd23];
	// begin inline asm
	{  cvt.f32.f16 %f252, %rs5;}

	// end inline asm
$L__BB0_16:
	setp.ge.s32 	%p20, %r5, %r34;
	shl.b32 	%r65, %r1, 2;
	add.s32 	%r66, %r7, %r65;
	st.shared.f32 	[%r66], %f252;
	add.s32 	%r29, %r114, %r2;
	setp.ge.s32 	%p21, %r29, %r35;
	mov.f32 	%f253, 0f00000000;
	or.pred  	%p22, %p21, %p20;
	@%p22 bra 	$L__BB0_18;
	add.s32 	%r67, %r29, %r10;
	mul.wide.u32 	%rd24, %r67, 2;
	add.s64 	%rd25, %rd1, %rd24;
	ld.global.nc.u16 	%rs6, [%rd25];
	// begin inline asm
	{  cvt.f32.f16 %f253, %rs6;}

	// end inline asm
$L__BB0_18:
	st.shared.f32 	[%r9], %f253;
	bar.sync 	0;
	ld.shared.f32 	%f162, [%r7];
	mov.u32 	%r69, _ZZ21b2b_gemm_shmem_kernelPK6__halfS1_S1_PS_iiiiE7tile_B0;
	add.s32 	%r70, %r69, %r65;
	ld.shared.f32 	%f163, [%r70];
	fma.rn.f32 	%f164, %f162, %f163, %f254;
	ld.shared.f32 	%f165, [%r7+4];
	ld.shared.f32 	%f166, [%r70+64];
	fma.rn.f32 	%f167, %f165, %f166, %f164;
	ld.shared.f32 	%f168, [%r7+8];
	ld.shared.f32 	%f169, [%r70+128];
	fma.rn.f32 	%f170, %f168, %f169, %f167;
	ld.shared.f32 	%f171, [%r7+12];
	ld.shared.f32 	%f172, [%r70+192];
	fma.rn.f32 	%f173, %f171, %f172, %f170;
	ld.shared.f32 	%f174, [%r7+16];
	ld.shared.f32 	%f175, [%r70+256];
	fma.rn.f32 	%f176, %f174, %f175, %f173;
	ld.shared.f32 	%f177, [%r7+20];
	ld.shared.f32 	%f178, [%r70+320];
	fma.rn.f32 	%f179, %f177, %f178, %f176;
	ld.shared.f32 	%f180, [%r7+24];
	ld.shared.f32 	%f181, [%r70+384];
	fma.rn.f32 	%f182, %f180, %f181, %f179;
	ld.shared.f32 	%f183, [%r7+28];
	ld.shared.f32 	%f184, [%r70+448];
	fma.rn.f32 	%f185, %f183, %f184, %f182;
	ld.shared.f32 	%f186, [%r7+32];
	ld.shared.f32 	%f187, [%r70+512];
	fma.rn.f32 	%f188, %f186, %f187, %f185;
	ld.shared.f32 	%f189, [%r7+36];
	ld.shared.f32 	%f190, [%r70+576];
	fma.rn.f32 	%f191, %f189, %f190, %f188;
	ld.shared.f32 	%f192, [%r7+40];
	ld.shared.f32 	%f193, [%r70+640];
	fma.rn.f32 	%f194, %f192, %f193, %f191;
	ld.shared.f32 	%f195, [%r7+44];
	ld.shared.f32 	%f196, [%r70+704];
	fma.rn.f32 	%f197, %f195, %f196, %f194;
	ld.shared.f32 	%f198, [%r7+48];
	ld.shared.f32 	%f199, [%r70+768];
	fma.rn.f32 	%f200, %f198, %f199, %f197;
	ld.shared.f32 	%f201, [%r7+52];
	ld.shared.f32 	%f202, [%r70+832];
	fma.rn.f32 	%f203, %f201, %f202, %f200;
	ld.shared.f32 	%f204, [%r7+56];
	ld.shared.f32 	%f205, [%r70+896];
	fma.rn.f32 	%f206, %f204, %f205, %f203;
	ld.shared.f32 	%f207, [%r7+60];
	ld.shared.f32 	%f208, [%r70+960];
	fma.rn.f32 	%f254, %f207, %f208, %f206;
	bar.sync 	0;
$L__BB0_19:
	setp.ge.s32 	%p23, %r3, %r33;
	setp.ge.s32 	%p24, %r5, %r34;
	shl.b32 	%r71, %r2, 6;
	mov.u32 	%r72, _ZZ21b2b_gemm_shmem_kernelPK6__halfS1_S1_PS_iiiiE6tile_C;
	add.s32 	%r30, %r72, %r71;
	or.pred  	%p25, %p23, %p24;
	@%p25 bra 	$L__BB0_21;
	max.f32 	%f209, %f254, 0f00000000;
	shl.b32 	%r76, %r1, 2;
	add.s32 	%r77, %r30, %r76;
	st.shared.f32 	[%r77], %f209;
	bra.uni 	$L__BB0_22;
$L__BB0_21:
	shl.b32 	%r73, %r1, 2;
	add.s32 	%r74, %r30, %r73;
	mov.b32 	%r75, 0;
	st.shared.u32 	[%r74], %r75;
$L__BB0_22:
	bar.sync 	0;
	add.s32 	%r31, %r4, %r2;
	setp.ge.s32 	%p26, %r31, %r34;
	setp.ge.s32 	%p27, %r5, %r36;
	or.pred  	%p28, %p26, %p27;
	@%p28 bra 	$L__BB0_24;
	ld.param.u64 	%rd35, [_Z21b2b_gemm_shmem_kernelPK6__halfS1_S1_PS_iiii_param_2];
	mad.lo.s32 	%r84, %r34, %r5, %r31;
	cvta.to.global.u64 	%rd26, %rd35;
	mul.wide.u32 	%rd27, %r84, 2;
	add.s64 	%rd28, %rd26, %rd27;
	ld.global.nc.u16 	%rs7, [%rd28];
	// begin inline asm
	{  cvt.f32.f16 %f210, %rs7;}

	// end inline asm
	mov.u32 	%r86, _ZZ21b2b_gemm_shmem_kernelPK6__halfS1_S1_PS_iiiiE7tile_B1;
	add.s32 	%r87, %r86, %r71;
	shl.b32 	%r88, %r1, 2;
	add.s32 	%r89, %r87, %r88;
	st.shared.f32 	[%r89], %f210;
	bra.uni 	$L__BB0_25;
$L__BB0_24:
	mov.u32 	%r79, _ZZ21b2b_gemm_shmem_kernelPK6__halfS1_S1_PS_iiiiE7tile_B1;
	add.s32 	%r80, %r79, %r71;
	shl.b32 	%r81, %r1, 2;
	add.s32 	%r82, %r80, %r81;
	mov.b32 	%r83, 0;
	st.shared.u32 	[%r82], %r83;
$L__BB0_25:
	bar.sync 	0;
	shl.b32 	%r90, %r1, 2;
	mov.u32 	%r91, _ZZ21b2b_gemm_shmem_kernelPK6__halfS1_S1_PS_iiiiE7tile_B1;
	add.s32 	%r32, %r91, %r90;
	setp.ge.s32 	%p29, %r4, %r34;
	mov.f32 	%f256, 0f00000000;
	@%p29 bra 	$L__BB0_27;
	ld.shared.f32 	%f212, [%r30];
	ld.shared.f32 	%f213, [%r32];
	fma.rn.f32 	%f256, %f212, %f213, 0f00000000;
$L__BB0_27:
	add.s32 	%r92, %r4, 1;
	setp.ge.s32 	%p30, %r92, %r34;
	@%p30 bra 	$L__BB0_29;
	ld.shared.f32 	%f214, [%r30+4];
	ld.shared.f32 	%f215, [%r32+64];
	fma.rn.f32 	%f256, %f214, %f215, %f256;
$L__BB0_29:
	add.s32 	%r93, %r4, 2;
	setp.ge.s32 	%p31, %r93, %r34;
	@%p31 bra 	$L__BB0_31;
	ld.shared.f32 	%f216, [%r30+8];
	ld.shared.f32 	%f217, [%r32+128];
	fma.rn.f32 	%f256, %f216, %f217, %f256;
$L__BB0_31:
	add.s32 	%r94, %r4, 3;
	setp.ge.s32 	%p32, %r94, %r34;
	@%p32 bra 	$L__BB0_33;
	ld.shared.f32 	%f218, [%r30+12];
	ld.shared.f32 	%f219, [%r32+192];
	fma.rn.f32 	%f256, %f218, %f219, %f256;
$L__BB0_33:
	add.s32 	%r95, %r4, 4;
	setp.ge.s32 	%p33, %r95, %r34;
	@%p33 bra 	$L__BB0_35;
	ld.shared.f32 	%f220, [%r30+16];
	ld.shared.f32 	%f221, [%r32+256];
	fma.rn.f32 	%f256, %f220, %f221, %f256;
$L__BB0_35:
	add.s32 	%r96, %r4, 5;
	setp.ge.s32 	%p34, %r96, %r34;
	@%p34 bra 	$L__BB0_37;
	ld.shared.f32 	%f222, [%r30+20];
	ld.shared.f32 	%f223, [%r32+320];
	fma.rn.f32 	%f256, %f222, %f223, %f256;
$L__BB0_37:
	add.s32 	%r97, %r4, 6;
	setp.ge.s32 	%p35, %r97, %r34;
	@%p35 bra 	$L__BB0_39;
	ld.shared.f32 	%f224, [%r30+24];
	ld.shared.f32 	%f225, [%r32+384];
	fma.rn.f32 	%f256, %f224, %f225, %f256;
$L__BB0_39:
	add.s32 	%r98, %r4, 7;
	setp.ge.s32 	%p36, %r98, %r34;
	@%p36 bra 	$L__BB0_41;
	ld.shared.f32 	%f226, [%r30+28];
	ld.shared.f32 	%f227, [%r32+448];
	fma.rn.f32 	%f256, %f226, %f227, %f256;
$L__BB0_41:
	add.s32 	%r99, %r4, 8;
	setp.ge.s32 	%p37, %r99, %r34;
	@%p37 bra 	$L__BB0_43;
	ld.shared.f32 	%f228, [%r30+32];
	ld.shared.f32 	%f229, [%r32+512];
	fma.rn.f32 	%f256, %f228, %f229, %f256;
$L__BB0_43:
	add.s32 	%r100, %r4, 9;
	setp.ge.s32 	%p38, %r100, %r34;
	@%p38 bra 	$L__BB0_45;
	ld.shared.f32 	%f230, [%r30+36];
	ld.shared.f32 	%f231, [%r32+576];
	fma.rn.f32 	%f256, %f230, %f231, %f256;
$L__BB0_45:
	add.s32 	%r101, %r4, 10;
	setp.ge.s32 	%p39, %r101, %r34;
	@%p39 bra 	$L__BB0_47;
	ld.shared.f32 	%f232, [%r30+40];
	ld.shared.f32 	%f233, [%r32+640];
	fma.rn.f32 	%f256, %f232, %f233, %f256;
$L__BB0_47:
	add.s32 	%r102, %r4, 11;
	setp.ge.s32 	%p40, %r102, %r34;
	@%p40 bra 	$L__BB0_49;
	ld.shared.f32 	%f234, [%r30+44];
	ld.shared.f32 	%f235, [%r32+704];
	fma.rn.f32 	%f256, %f234, %f235, %f256;
$L__BB0_49:
	add.s32 	%r103, %r4, 12;
	setp.ge.s32 	%p41, %r103, %r34;
	@%p41 bra 	$L__BB0_51;
	ld.shared.f32 	%f236, [%r30+48];
	ld.shared.f32 	%f237, [%r32+768];
	fma.rn.f32 	%f256, %f236, %f237, %f256;
$L__BB0_51:
	add.s32 	%r104, %r4, 13;
	setp.ge.s32 	%p42, %r104, %r34;
	@%p42 bra 	$L__BB0_53;
	ld.shared.f32 	%f238, [%r30+52];
	ld.shared.f32 	%f239, [%r32+832];
	fma.rn.f32 	%f256, %f238, %f239, %f256;
$L__BB0_53:
	add.s32 	%r105, %r4, 14;
	setp.ge.s32 	%p43, %r105, %r34;
	@%p43 bra 	$L__BB0_55;
	ld.shared.f32 	%f240, [%r30+56];
	ld.shared.f32 	%f241, [%r32+896];
	fma.rn.f32 	%f256, %f240, %f241, %f256;
$L__BB0_55:
	add.s32 	%r106, %r4, 15;
	setp.ge.s32 	%p44, %r106, %r34;
	@%p44 bra 	$L__BB0_57;
	ld.shared.f32 	%f242, [%r30+60];
	ld.shared.f32 	%f243, [%r32+960];
	fma.rn.f32 	%f256, %f242, %f243, %f256;
$L__BB0_57:
	setp.ge.s32 	%p45, %r5, %r36;
	setp.ge.s32 	%p46, %r3, %r33;
	bar.sync 	0;
	or.pred  	%p47, %p46, %p45;
	@%p47 bra 	$L__BB0_59;
	ld.param.u64 	%rd36, [_Z21b2b_gemm_shmem_kernelPK6__halfS1_S1_PS_iiii_param_3];
	max.f32 	%f244, %f256, 0f00000000;
	// begin inline asm
	{  cvt.rn.f16.f32 %rs8, %f244;}

	// end inline asm
	mad.lo.s32 	%r107, %r36, %r3, %r5;
	cvta.to.global.u64 	%rd29, %rd36;
	mul.wide.u32 	%rd30, %r107, 2;
	add.s64 	%rd31, %rd29, %rd30;
	st.global.u16 	[%rd31], %rs8;
$L__BB0_59:
	ret;

}
	// .globl	_Z24b2b_gemm_shmem_kernel_v2PK6__halfS1_S1_PS_iiii
.visible .entry _Z24b2b_gemm_shmem_kernel_v2PK6__halfS1_S1_PS_iiii(
	.param .u64 .ptr .align 1 _Z24b2b_gemm_shmem_kernel_v2PK6__halfS1_S1_PS_iiii_param_0,
	.param .u64 .ptr .align 1 _Z24b2b_gemm_shmem_kernel_v2PK6__halfS1_S1_PS_iiii_param_1,
	.param .u64 .ptr .align 1 _Z24b2b_gemm_shmem_kernel_v2PK6__halfS1_S1_PS_iiii_param_2,
	.param .u64 .ptr .align 1 _Z24b2b_gemm_shmem_kernel_v2PK6__halfS1_S1_PS_iiii_param_3,
	.param .u32 _Z24b2b_gemm_shmem_kernel_v2PK6__halfS1_S1_PS_iiii_param_4,
	.param .u32 _Z24b2b_gemm_shmem_kernel_v2PK6__halfS1_S1_PS_iiii_param_5,
	.param .u32 _Z24b2b_gemm_shmem_kernel_v2PK6__halfS1_S1_PS_iiii_param_6,
	.param .u32 _Z24b2b_gemm_shmem_kernel_v2PK6__halfS1_S1_PS_iiii_param_7
)
{
	.reg .pred 	%p<31>;
	.reg .b16 	%rs<9>;
	.reg .b32 	%r<76>;
	.reg .b32 	%f<248>;
	.reg .b64 	%rd<31>;
	// demoted variable
	.shared .align 4 .b8 _ZZ24b2b_gemm_shmem_kernel_v2PK6__halfS1_S1_PS_iiiiE2As[1088];
	// demoted variable
	.shared .align 4 .b8 _ZZ24b2b_gemm_shmem_kernel_v2PK6__halfS1_S1_PS_iiiiE2Bs[1088];
	// demoted variable
	.shared .align 4 .b8 _ZZ24b2b_gemm_shmem_kernel_v2PK6__halfS1_S1_PS_iiiiE2Cs[1088];
	ld.param.u64 	%rd11, [_Z24b2b_gemm_shmem_kernel_v2PK6__halfS1_S1_PS_iiii_param_0];
	ld.param.u64 	%rd12, [_Z24b2b_gemm_shmem_kernel_v2PK6__halfS1_S1_PS_iiii_param_1];
	ld.param.u64 	%rd9, [_Z24b2b_gemm_shmem_kernel_v2PK6__halfS1_S1_PS_iiii_param_2];
	ld.param.u64 	%rd10, [_Z24b2b_gemm_shmem_kernel_v2PK6__halfS1_S1_PS_iiii_param_3];
	ld.param.u32 	%r41, [_Z24b2b_gemm_shmem_kernel_v2PK6__halfS1_S1_PS_iiii_param_4];
	ld.param.u32 	%r42, [_Z24b2b_gemm_shmem_kernel_v2PK6__halfS1_S1_PS_iiii_param_5];
	ld.param.u32 	%r43, [_Z24b2b_gemm_shmem_kernel_v2PK6__halfS1_S1_PS_iiii_param_6];
	ld.param.u32 	%r44, [_Z24b2b_gemm_shmem_kernel_v2PK6__halfS1_S1_PS_iiii_param_7];
	cvta.to.global.u64 	%rd1, %rd12;
	cvta.to.global.u64 	%rd2, %rd11;
	mov.u32 	%r1, %tid.x;
	mov.u32 	%r2, %tid.y;
	mov.u32 	%r45, %ctaid.y;
	shl.b32 	%r3, %r45, 4;
	mov.u32 	%r46, %ctaid.x;
	shl.b32 	%r4, %r46, 4;
	setp.lt.s32 	%p1, %r42, 1;
	mov.f32 	%f247, 0f00000000;
	@%p1 bra 	$L__BB1_24;
	add.s32 	%r5, %r3, %r2;
	mul.lo.s32 	%r48, %r2, 68;
	mov.u32 	%r49, _ZZ24b2b_gemm_shmem_kernel_v2PK6__halfS1_S1_PS_iiiiE2As;
	add.s32 	%r6, %r49, %r48;
	shl.b32 	%r50, %r1, 2;
	add.s32 	%r7, %r6, %r50;
	mul.lo.s32 	%r8, %r43, %r5;
	mov.u32 	%r51, _ZZ24b2b_gemm_shmem_kernel_v2PK6__halfS1_S1_PS_iiiiE2Bs;
	add.s32 	%r10, %r51, %r50;
	add.s32 	%r9, %r10, %r48;
	mov.u32 	%r52, _ZZ24b2b_gemm_shmem_kernel_v2PK6__halfS1_S1_PS_iiiiE2Cs;
	add.s32 	%r11, %r52, %r48;
	add.s32 	%r12, %r4, %r1;
	mul.lo.s32 	%r13, %r42, %r12;
	add.s32 	%r53, %r43, -1;
	shr.u32 	%r54, %r53, 4;
	add.s32 	%r55, %r54, 1;
	and.b32  	%r14, %r53, 16;
	add.s64 	%rd3, %rd2, 32;
	and.b32  	%r56, %r55, 536870910;
	neg.s32 	%r15, %r56;
	cvta.to.global.u64 	%rd4, %rd9;
	mov.f32 	%f247, 0f00000000;
	mov.b32 	%r68, 0;
	cvt.u64.u32 	%rd14, %r2;
$L__BB1_2:
	setp.lt.s32 	%p2, %r43, 1;
	mov.f32 	%f245, 0f00000000;
	@%p2 bra 	$L__BB1_21;
	setp.lt.u32 	%p3, %r43, 17;
	add.s32 	%r17, %r68, %r1;
	mul.lo.s32 	%r18, %r17, %r43;
	mov.f32 	%f245, 0f00000000;
	mov.b32 	%r75, 0;
	@%p3 bra 	$L__BB1_15;
	add.s32 	%r71, %r1, %r8;
	cvt.u64.u32 	%rd13, %r18;
	add.s64 	%rd15, %rd14, %rd13;
	shl.b64 	%rd16, %rd15, 1;
	add.s64 	%rd17, %rd1, %rd16;
	add.s64 	%rd30, %rd17, 32;
	add.s32 	%r72, %r2, %r18;
	mov.f32 	%f245, 0f00000000;
	mov.b32 	%r74, 16;
	mov.u32 	%r69, %r15;
	mov.u32 	%r70, %r1;
	mov.u32 	%r73, %r2;
$L__BB1_5:
	setp.ge.s32 	%p4, %r5, %r41;
	mul.wide.s32 	%rd18, %r71, 2;
	add.s64 	%rd7, %rd3, %rd18;
	setp.ge.s32 	%p5, %r70, %r43;
	mov.f32 	%f237, 0f00000000;
	or.pred  	%p6, %p4, %p5;
	@%p6 bra 	$L__BB1_7;
	ld.global.nc.u16 	%rs1, [%rd7+-32];
	// begin inline asm
	{  cvt.f32.f16 %f237, %rs1;}

	// end inline asm
$L__BB1_7:
	setp.ge.s32 	%p7, %r17, %r42;
	st.shared.f32 	[%r7], %f237;
	setp.ge.s32 	%p8, %r73, %r43;
	mov.f32 	%f238, 0f00000000;
	or.pred  	%p9, %p8, %p7;
	@%p9 bra 	$L__BB1_9;
	mul.wide.u32 	%rd19, %r72, 2;
	add.s64 	%rd20, %rd1, %rd19;
	ld.global.nc.u16 	%rs2, [%rd20];
	// begin inline asm
	{  cvt.f32.f16 %f238, %rs2;}

	// end inline asm
$L__BB1_9:
	st.shared.f32 	[%r9], %f238;
	bar.sync 	0;
	ld.shared.f32 	%f36, [%r6];
	ld.shared.f32 	%f37, [%r10];
	fma.rn.f32 	%f38, %f36, %f37, %f245;
	ld.shared.f32 	%f39, [%r6+4];
	ld.shared.f32 	%f40, [%r10+68];
	fma.rn.f32 	%f41, %f39, %f40, %f38;
	ld.shared.f32 	%f42, [%r6+8];
	ld.shared.f32 	%f43, [%r10+136];
	fma.rn.f32 	%f44, %f42, %f43, %f41;
	ld.shared.f32 	%f45, [%r6+12];
	ld.shared.f32 	%f46, [%r10+204];
	fma.rn.f32 	%f47, %f45, %f46, %f44;
	ld.shared.f32 	%f48, [%r6+16];
	ld.shared.f32 	%f49, [%r10+272];
	fma.rn.f32 	%f50, %f48, %f49, %f47;
	ld.shared.f32 	%f51, [%r6+20];
	ld.shared.f32 	%f52, [%r10+340];
	fma.rn.f32 	%f53, %f51, %f52, %f50;
	ld.shared.f32 	%f54, [%r6+24];
	ld.shared.f32 	%f55, [%r10+408];
	fma.rn.f32 	%f56, %f54, %f55, %f53;
	ld.shared.f32 	%f57, [%r6+28];
	ld.shared.f32 	%f58, [%r10+476];
	fma.rn.f32 	%f59, %f57, %f58, %f56;
	ld.shared.f32 	%f60, [%r6+32];
	ld.shared.f32 	%f61, [%r10+544];
	fma.rn.f32 	%f62, %f60, %f61, %f59;
	ld.shared.f32 	%f63, [%r6+36];
	ld.shared.f32 	%f64, [%r10+612];
	fma.rn.f32 	%f65, %f63, %f64, %f62;
	ld.shared.f32 	%f66, [%r6+40];
	ld.shared.f32 	%f67, [%r10+680];
	fma.rn.f32 	%f68, %f66, %f67, %f65;
	ld.shared.f32 	%f69, [%r6+44];
	ld.shared.f32 	%f70, [%r10+748];
	fma.rn.f32 	%f71, %f69, %f70, %f68;
	ld.shared.f32 	%f72, [%r6+48];
	ld.shared.f32 	%f73, [%r10+816];
	fma.rn.f32 	%f74, %f72, %f73, %f71;
	ld.shared.f32 	%f75, [%r6+52];
	ld.shared.f32 	%f76, [%r10+884];
	fma.rn.f32 	%f77, %f75, %f76, %f74;
	ld.shared.f32 	%f78, [%r6+56];
	ld.shared.f32 	%f79, [%r10+952];
	fma.rn.f32 	%f80, %f78, %f79, %f77;
	ld.shared.f32 	%f81, [%r6+60];
	ld.shared.f32 	%f82, [%r10+1020];
	fma.rn.f32 	%f7, %f81, %f82, %f80;
	bar.sync 	0;
	add.s32 	%r59, %r70, 16;
	setp.ge.s32 	%p11, %r59, %r43;
	mov.f32 	%f239, 0f00000000;
	or.pred  	%p12, %p4, %p11;
	@%p12 bra 	$L__BB1_11;
	ld.global.nc.u16 	%rs3, [%rd7];
	// begin inline asm
	{  cvt.f32.f16 %f239, %rs3;}

	// end inline asm
$L__BB1_11:
	st.shared.f32 	[%r7], %f239;
	add.s32 	%r60, %r73, 16;
	setp.ge.s32 	%p14, %r60, %r43;
	mov.f32 	%f240, 0f00000000;
	or.pred  	%p15, %p14, %p7;
	@%p15 bra 	$L__BB1_13;
	ld.global.nc.u16 	%rs4, [%rd30];
	// begin inline asm
	{  cvt.f32.f16 %f240, %rs4;}

	// end inline asm
$L__BB1_13:
	st.shared.f32 	[%r9], %f240;
	bar.sync 	0;
	ld.shared.f32 	%f86, [%r6];
	ld.shared.f32 	%f87, [%r10];
	fma.rn.f32 	%f88, %f86, %f87, %f7;
	ld.shared.f32 	%f89, [%r6+4];
	ld.shared.f32 	%f90, [%r10+68];
	fma.rn.f32 	%f91, %f89, %f90, %f88;
	ld.shared.f32 	%f92, [%r6+8];
	ld.shared.f32 	%f93, [%r10+136];
	fma.rn.f32 	%f94, %f92, %f93, %f91;
	ld.shared.f32 	%f95, [%r6+12];
	ld.shared.f32 	%f96, [%r10+204];
	fma.rn.f32 	%f97, %f95, %f96, %f94;
	ld.shared.f32 	%f98, [%r6+16];
	ld.shared.f32 	%f99, [%r10+272];
	fma.rn.f32 	%f100, %f98, %f99, %f97;
	ld.shared.f32 	%f101, [%r6+20];
	ld.shared.f32 	%f102, [%r10+340];
	fma.rn.f32 	%f103, %f101, %f102, %f100;
	ld.shared.f32 	%f104, [%r6+24];
	ld.shared.f32 	%f105, [%r10+408];
	fma.rn.f32 	%f106, %f104, %f105, %f103;
	ld.shared.f32 	%f107, [%r6+28];
	ld.shared.f32 	%f108, [%r10+476];
	fma.rn.f32 	%f109, %f107, %f108, %f106;
	ld.shared.f32 	%f110, [%r6+32];
	ld.shared.f32 	%f111, [%r10+544];
	fma.rn.f32 	%f112, %f110, %f111, %f109;
	ld.shared.f32 	%f113, [%r6+36];
	ld.shared.f32 	%f114, [%r10+612];
	fma.rn.f32 	%f115, %f113, %f114, %f112;
	ld.shared.f32 	%f116, [%r6+40];
	ld.shared.f32 	%f117, [%r10+680];
	fma.rn.f32 	%f118, %f116, %f117, %f115;
	ld.shared.f32 	%f119, [%r6+44];
	ld.shared.f32 	%f120, [%r10+748];
	fma.rn.f32 	%f121, %f119, %f120, %f118;
	ld.shared.f32 	%f122, [%r6+48];
	ld.shared.f32 	%f123, [%r10+816];
	fma.rn.f32 	%f124, %f122, %f123, %f121;
	ld.shared.f32 	%f125, [%r6+52];
	ld.shared.f32 	%f126, [%r10+884];
	fma.rn.f32 	%f127, %f125, %f126, %f124;
	ld.shared.f32 	%f128, [%r6+56];
	ld.shared.f32 	%f129, [%r10+952];
	fma.rn.f32 	%f130, %f128, %f129, %f127;
	ld.shared.f32 	%f131, [%r6+60];
	ld.shared.f32 	%f132, [%r10+1020];
	fma.rn.f32 	%f245, %f131, %f132, %f130;
	bar.sync 	0;
	add.s32 	%r74, %r74, 32;
	add.s64 	%rd30, %rd30, 64;
	add.s32 	%r73, %r73, 32;
	add.s32 	%r72, %r72, 32;
	add.s32 	%r71, %r71, 32;
	add.s32 	%r70, %r70, 32;
	add.s32 	%r69, %r69, 2;
	setp.ne.s32 	%p16, %r69, 0;
	@%p16 bra 	$L__BB1_5;
	add.s32 	%r75, %r74, -16;
$L__BB1_15:
	setp.ne.s32 	%p17, %r14, 0;
	@%p17 bra 	$L__BB1_21;
	setp.ge.s32 	%p18, %r5, %r41;
	add.s32 	%r35, %r75, %r1;
	setp.ge.s32 	%p19, %r35, %r43;
	mov.f32 	%f243, 0f00000000;
	or.pred  	%p20, %p18, %p19;
	@%p20 bra 	$L__BB1_18;
	add.s32 	%r62, %r35, %r8;
	mul.wide.s32 	%rd21, %r62, 2;
	add.s64 	%rd22, %rd2, %rd21;
	ld.global.nc.u16 	%rs5, [%rd22];
	// begin inline asm
	{  cvt.f32.f16 %f243, %rs5;}

	// end inline asm
$L__BB1_18:
	setp.ge.s32 	%p21, %r17, %r42;
	st.shared.f32 	[%r7], %f243;
	add.s32 	%r36, %r75, %r2;
	setp.ge.s32 	%p22, %r36, %r43;
	mov.f32 	%f244, 0f00000000;
	or.pred  	%p23, %p22, %p21;
	@%p23 bra 	$L__BB1_20;
	add.s32 	%r63, %r36, %r18;
	mul.wide.u32 	%rd23, %r63, 2;
	add.s64 	%rd24, %rd1, %rd23;
	ld.global.nc.u16 	%rs6, [%rd24];
	// begin inline asm
	{  cvt.f32.f16 %f244, %rs6;}

	// end inline asm
$L__BB1_20:
	st.shared.f32 	[%r9], %f244;
	bar.sync 	0;
	ld.shared.f32 	%f137, [%r6];
	ld.shared.f32 	%f138, [%r10];
	fma.rn.f32 	%f139, %f137, %f138, %f245;
	ld.shared.f32 	%f140, [%r6+4];
	ld.shared.f32 	%f141, [%r10+68];
	fma.rn.f32 	%f142, %f140, %f141, %f139;
	ld.shared.f32 	%f143, [%r6+8];
	ld.shared.f32 	%f144, [%r10+136];
	fma.rn.f32 	%f145, %f143, %f144, %f142;
	ld.shared.f32 	%f146, [%r6+12];
	ld.shared.f32 	%f147, [%r10+204];
	fma.rn.f32 	%f148, %f146, %f147, %f145;
	ld.shared.f32 	%f149, [%r6+16];
	ld.shared.f32 	%f150, [%r10+272];
	fma.rn.f32 	%f151, %f149, %f150, %f148;
	ld.shared.f32 	%f152, [%r6+20];
	ld.shared.f32 	%f153, [%r10+340];
	fma.rn.f32 	%f154, %f152, %f153, %f151;
	ld.shared.f32 	%f155, [%r6+24];
	ld.shared.f32 	%f156, [%r10+408];
	fma.rn.f32 	%f157, %f155, %f156, %f154;
	ld.shared.f32 	%f158, [%r6+28];
	ld.shared.f32 	%f159, [%r10+476];
	fma.rn.f32 	%f160, %f158, %f159, %f157;
	ld.shared.f32 	%f161, [%r6+32];
	ld.shared.f32 	%f162, [%r10+544];
	fma.rn.f32 	%f163, %f161, %f162, %f160;
	ld.shared.f32 	%f164, [%r6+36];
	ld.shared.f32 	%f165, [%r10+612];
	fma.rn.f32 	%f166, %f164, %f165, %f163;
	ld.shared.f32 	%f167, [%r6+40];
	ld.shared.f32 	%f168, [%r10+680];
	fma.rn.f32 	%f169, %f167, %f168, %f166;
	ld.shared.f32 	%f170, [%r6+44];
	ld.shared.f32 	%f171, [%r10+748];
	fma.rn.f32 	%f172, %f170, %f171, %f169;
	ld.shared.f32 	%f173, [%r6+48];
	ld.shared.f32 	%f174, [%r10+816];
	fma.rn.f32 	%f175, %f173, %f174, %f172;
	ld.shared.f32 	%f176, [%r6+52];
	ld.shared.f32 	%f177, [%r10+884];
	fma.rn.f32 	%f178, %f176, %f177, %f175;
	ld.shared.f32 	%f179, [%r6+56];
	ld.shared.f32 	%f180, [%r10+952];
	fma.rn.f32 	%f181, %f179, %f180, %f178;
	ld.shared.f32 	%f182, [%r6+60];
	ld.shared.f32 	%f183, [%r10+1020];
	fma.rn.f32 	%f245, %f182, %f183, %f181;
	bar.sync 	0;
$L__BB1_21:
	setp.ge.s32 	%p24, %r12, %r44;
	max.f32 	%f185, %f245, 0f00000000;
	shl.b32 	%r64, %r1, 2;
	add.s32 	%r65, %r11, %r64;
	st.shared.f32 	[%r65], %f185;
	bar.sync 	0;
	add.s32 	%r37, %r68, %r2;
	setp.ge.s32 	%p25, %r37, %r42;
	mov.f32 	%f246, 0f00000000;
	or.pred  	%p26, %p25, %p24;
	@%p26 bra 	$L__BB1_23;
	add.s32 	%r66, %r37, %r13;
	mul.wide.s32 	%rd25, %r66, 2;
	add.s64 	%rd26, %rd4, %rd25;
	ld.global.nc.u16 	%rs7, [%rd26];
	// begin inline asm
	{  cvt.f32.f16 %f246, %rs7;}

	// end inline asm
$L__BB1_23:
	st.shared.f32 	[%r9], %f246;
	bar.sync 	0;
	ld.shared.f32 	%f187, [%r11];
	ld.shared.f32 	%f188, [%r10];
	fma.rn.f32 	%f189, %f187, %f188, %f247;
	ld.shared.f32 	%f190, [%r11+4];
	ld.shared.f32 	%f191, [%r10+68];
	fma.rn.f32 	%f192, %f190, %f191, %f189;
	ld.shared.f32 	%f193, [%r11+8];
	ld.shared.f32 	%f194, [%r10+136];
	fma.rn.f32 	%f195, %f193, %f194, %f192;
	ld.shared.f32 	%f196, [%r11+12];
	ld.shared.f32 	%f197, [%r10+204];
	fma.rn.f32 	%f198, %f196, %f197, %f195;
	ld.shared.f32 	%f199, [%r11+16];
	ld.shared.f32 	%f200, [%r10+272];
	fma.rn.f32 	%f201, %f199, %f200, %f198;
	ld.shared.f32 	%f202, [%r11+20];
	ld.shared.f32 	%f203, [%r10+340];
	fma.rn.f32 	%f204, %f202, %f203, %f201;
	ld.shared.f32 	%f205, [%r11+24];
	ld.shared.f32 	%f206, [%r10+408];
	fma.rn.f32 	%f207, %f205, %f206, %f204;
	ld.shared.f32 	%f208, [%r11+28];
	ld.shared.f32 	%f209, [%r10+476];
	fma.rn.f32 	%f210, %f208, %f209, %f207;
	ld.shared.f32 	%f211, [%r11+32];
	ld.shared.f32 	%f212, [%r10+544];
	fma.rn.f32 	%f213, %f211, %f212, %f210;
	ld.shared.f32 	%f214, [%r11+36];
	ld.shared.f32 	%f215, [%r10+612];
	fma.rn.f32 	%f216, %f214, %f215, %f213;
	ld.shared.f32 	%f217, [%r11+40];
	ld.shared.f32 	%f218, [%r10+680];
	fma.rn.f32 	%f219, %f217, %f218, %f216;
	ld.shared.f32 	%f220, [%r11+44];
	ld.shared.f32 	%f221, [%r10+748];
	fma.rn.f32 	%f222, %f220, %f221, %f219;
	ld.shared.f32 	%f223, [%r11+48];
	ld.shared.f32 	%f224, [%r10+816];
	fma.rn.f32 	%f225, %f223, %f224, %f222;
	ld.shared.f32 	%f226, [%r11+52];
	ld.shared.f32 	%f227, [%r10+884];
	fma.rn.f32 	%f228, %f226, %f227, %f225;
	ld.shared.f32 	%f229, [%r11+56];
	ld.shared.f32 	%f230, [%r10+952];
	fma.rn.f32 	%f231, %f229, %f230, %f228;
	ld.shared.f32 	%f232, [%r11+60];
	ld.shared.f32 	%f233, [%r10+1020];
	fma.rn.f32 	%f247, %f232, %f233, %f231;
	bar.sync 	0;
	add.s32 	%r68, %r68, 16;
	setp.lt.s32 	%p27, %r68, %r42;
	@%p27 bra 	$L__BB1_2;
$L__BB1_24:
	add.s32 	%r39, %r3, %r2;
	setp.ge.s32 	%p28, %r39, %r41;
	add.s32 	%r40, %r4, %r1;
	setp.ge.s32 	%p29, %r40, %r44;
	or.pred  	%p30, %p28, %p29;
	@%p30 bra 	$L__BB1_26;
	max.f32 	%f234, %f247, 0f00000000;
	// begin inline asm
	{  cvt.rn.f16.f32 %rs8, %f234;}

	// end inline asm
	mad.lo.s32 	%r67, %r44, %r39, %r40;
	cvta.to.global.u64 	%rd27, %rd10;
	mul.wide.s32 	%rd28, %r67, 2;
	add.s64 	%rd29, %rd27, %rd28;
	st.global.u16 	[%rd29], %rs8;
$L__BB1_26:
	ret;

}


// ===== COMPILED SASS (sm_100) =====

	.target	sm_100

	.elftype	@"ET_EXEC"


//--------------------- .note.nv.tkinfo           --------------------------
	.section	.note.nv.tkinfo,"",@"SHT_NOTE"
	.sectionflags	@"SHF_NOTE_NV_TKINFO"
	.tkinfo
        /*0018*/ 	.word	0x00000002
        /*0030*/ 	.string	""
        /*0030*/ 	.string	"ptxas"
        /*0030*/ 	.string	"Cuda compilation tools, release 13.0, V13.0.88"
        /*0030*/ 	.string	"Build cuda_13.0.r13.0/compiler.36424714_0"
        /*0030*/ 	.string	"-arch sm_100 -m 64 "



//--------------------- .note.nv.cuinfo           --------------------------
	.section	.note.nv.cuinfo,"",@"SHT_NOTE"
	.sectionflags	@"SHF_NOTE_NV_CUINFO"
        /*0018*/ 	.short	0x0002
        /*001a*/ 	.short	0x0064
        /*001c*/ 	.short	0x0082
	.zero		2


//--------------------- .nv.info                  --------------------------
	.section	.nv.info,"",@"SHT_CUDA_INFO"
	.align	4


	//----- nvinfo : EIATTR_REGCOUNT
	.align		4
        /*0000*/ 	.byte	0x04, 0x2f
        /*0002*/ 	.short	(.L_1 - .L_0)
	.align		4
.L_0:
        /*0004*/ 	.word	index@(_Z21b2b_gemm_shmem_kernelPK6__halfS1_S1_PS_iiii)
        /*0008*/ 	.word	0x00000020


	//----- nvinfo : EIATTR_FRAME_SIZE
	.align		4
.L_1:
        /*000c*/ 	.byte	0x04, 0x11
        /*000e*/ 	.short	(.L_3 - .L_2)
	.align		4
.L_2:
        /*0010*/ 	.word	index@(_Z21b2b_gemm_shmem_kernelPK6__halfS1_S1_PS_iiii)
        /*0014*/ 	.word	0x00000000


	//----- nvinfo : EIATTR_REGCOUNT
	.align		4
.L_3:
        /*0018*/ 	.byte	0x04, 0x2f
        /*001a*/ 	.short	(.L_5 - .L_4)
	.align		4
.L_4:
        /*001c*/ 	.word	index@(_Z24b2b_gemm_shmem_kernel_v2PK6__halfS1_S1_PS_iiii)
        /*0020*/ 	.word	0x0000001e


	//----- nvinfo : EIATTR_FRAME_SIZE
	.align		4
.L_5:
        /*0024*/ 	.byte	0x04, 0x11
        /*0026*/ 	.short	(.L_7 - .L_6)
	.align		4
.L_6:
        /*0028*/ 	.word	index@(_Z24b2b_gemm_shmem_kernel_v2PK6__halfS1_S1_PS_iiii)
        /*002c*/ 	.word	0x00000000


	//----- nvinfo : EIATTR_MIN_STACK_SIZE
	.align		4
.L_7:
        /*0030*/ 	.byte	0x04, 0x12
        /*0032*/ 	.short	(.L_9 - .L_8)
	.align		4
.L_8:
        /*0034*/ 	.word	index@(_Z24b2b_gemm_shmem_kernel_v2PK6__halfS1_S1_PS_iiii)
        /*0038*/ 	.word	0x00000000


	//----- nvinfo : EIATTR_MIN_STACK_SIZE
	.align		4
.L_9:
        /*003c*/ 	.byte	0x04, 0x12
        /*003e*/ 	.short	(.L_11 - .L_10)
	.align		4
.L_10:
        /*0040*/ 	.word	index@(_Z21b2b_gemm_shmem_kernelPK6__halfS1_S1_PS_iiii)
        /*0044*/ 	.word	0x00000000
.L_11:


//--------------------- .nv.compat                --------------------------
	.section	.nv.compat,"",@"SHT_CUDA_COMPAT_INFO"
	.align	4
        /*0000*/ 	.byte	0x02, 0x09, 0x00, 0x00, 0x02, 0x02, 0x01, 0x00, 0x02, 0x05, 0x05, 0x00, 0x03, 0x07, 0x01, 0x01
        /*0010*/ 	.byte	0x02, 0x03, 0x00, 0x00, 0x02, 0x06, 0x01, 0x00, 0x04, 0x0b, 0x08, 0x00, 0x09, 0x00, 0x00, 0x00
        /*0020*/ 	.byte	0x00, 0x00, 0x00, 0x00


//--------------------- .nv.info._Z24b2b_gemm_shmem_kernel_v2PK6__halfS1_S1_PS_iiii --------------------------
	.section	.nv.info._Z24b2b_gemm_shmem_kernel_v2PK6__halfS1_S1_PS_iiii,"",@"SHT_CUDA_INFO"
	.sectionflags	@""
	.align	4


	//----- nvinfo : EIATTR_CUDA_API_VERSION
	.align		4
        /*0000*/ 	.byte	0x04, 0x37
        /*0002*/ 	.short	(.L_13 - .L_12)
.L_12:
        /*0004*/ 	.word	0x00000082


	//----- nvinfo : EIATTR_KPARAM_INFO
	.align		4
.L_13:
        /*0008*/ 	.byte	0x04, 0x17
        /*000a*/ 	.short	(.L_15 - .L_14)
.L_14:
        /*000c*/ 	.word	0x00000000
        /*0010*/ 	.short	0x0007
        /*0012*/ 	.short	0x002c
        /*0014*/ 	.byte	0x00, 0xf0, 0x11, 0x00


	//----- nvinfo : EIATTR_KPARAM_INFO
	.align		4
.L_15:
        /*0018*/ 	.byte	0x04, 0x17
        /*001a*/ 	.short	(.L_17 - .L_16)
.L_16:
        /*001c*/ 	.word	0x00000000
        /*0020*/ 	.short	0x0006
        /*0022*/ 	.short	0x0028
        /*0024*/ 	.byte	0x00, 0xf0, 0x11, 0x00


	//----- nvinfo : EIATTR_KPARAM_INFO
	.align		4
.L_17:
        /*0028*/ 	.byte	0x04, 0x17
        /*002a*/ 	.short	(.L_19 - .L_18)
.L_18:
        /*002c*/ 	.word	0x00000000
        /*0030*/ 	.short	0x0005
        /*0032*/ 	.short	0x0024
        /*0034*/ 	.byte	0x00, 0xf0, 0x11, 0x00


	//----- nvinfo : EIATTR_KPARAM_INFO
	.align		4
.L_19:
        /*0038*/ 	.byte	0x04, 0x17
        /*003a*/ 	.short	(.L_21 - .L_20)
.L_20:
        /*003c*/ 	.word	0x00000000
        /*0040*/ 	.short	0x0004
        /*0042*/ 	.short	0x0020
        /*0044*/ 	.byte	0x00, 0xf0, 0x11, 0x00


	//----- nvinfo : EIATTR_KPARAM_INFO
	.align		4
.L_21:
        /*0048*/ 	.byte	0x04, 0x17
        /*004a*/ 	.short	(.L_23 - .L_22)
.L_22:
        /*004c*/ 	.word	0x00000000
        /*0050*/ 	.short	0x0003
        /*0052*/ 	.short	0x0018
        /*0054*/ 	.byte	0x00, 0xf5, 0x21, 0x00


	//----- nvinfo : EIATTR_KPARAM_INFO
	.align		4
.L_23:
        /*0058*/ 	.byte	0x04, 0x17
        /*005a*/ 	.short	(.L_25 - .L_24)
.L_24:
        /*005c*/ 	.word	0x00000000
        /*0060*/ 	.short	0x0002
        /*0062*/ 	.short	0x0010
        /*0064*/ 	.byte	0x00, 0xf5, 0x21, 0x00


	//----- nvinfo : EIATTR_KPARAM_INFO
	.align		4
.L_25:
        /*0068*/ 	.byte	0x04, 0x17
        /*006a*/ 	.short	(.L_27 - .L_26)
.L_26:
        /*006c*/ 	.word	0x00000000
        /*0070*/ 	.short	0x0001
        /*0072*/ 	.short	0x0008
        /*0074*/ 	.byte	0x00, 0xf5, 0x21, 0x00


	//----- nvinfo : EIATTR_KPARAM_INFO
	.align		4
.L_27:
        /*0078*/ 	.byte	0x04, 0x17
        /*007a*/ 	.short	(.L_29 - .L_28)
.L_28:
        /*007c*/ 	.word	0x00000000
        /*0080*/ 	.short	0x0000
        /*0082*/ 	.short	0x0000
        /*0084*/ 	.byte	0x00, 0xf5, 0x21, 0x00


	//----- nvinfo : EIATTR_SPARSE_MMA_MASK
	.align		4
.L_29:
        /*0088*/ 	.byte	0x03, 0x50
        /*008a*/ 	.short	0x0000


	//----- nvinfo : EIATTR_MAXREG_COUNT
	.align		4
        /*008c*/ 	.byte	0x03, 0x1b
        /*008e*/ 	.short	0x00ff


	//----- nvinfo : EIATTR_NUM_BARRIERS
	.align		4
        /*0090*/ 	.byte	0x02, 0x4c
        /*0092*/ 	.byte	0x01
	.zero		1


	//----- nvinfo : EIATTR_MERCURY_ISA_VERSION
	.align		4
        /*0094*/ 	.byte	0x03, 0x5f
        /*0096*/ 	.short	0x0101


	//----- nvinfo : EIATTR_VRC_CTA_INIT_COUNT
	.align		4
        /*0098*/ 	.byte	0x02, 0x4a
	.zero		1
	.zero		1


	//----- nvinfo : EIATTR_EXIT_INSTR_OFFSETS
	.align		4
        /*009c*/ 	.byte	0x04, 0x1c
        /*009e*/ 	.short	(.L_31 - .L_30)


	//   ....[0]....
.L_30:
        /*00a0*/ 	.word	0x000016a0


	//   ....[1]....
        /*00a4*/ 	.word	0x00001710


	//----- nvinfo : EIATTR_CBANK_PARAM_SIZE
	.align		4
.L_31:
        /*00a8*/ 	.byte	0x03, 0x19
        /*00aa*/ 	.short	0x0030


	//----- nvinfo : EIATTR_PARAM_CBANK
	.align		4
        /*00ac*/ 	.byte	0x04, 0x0a
        /*00ae*/ 	.short	(.L_33 - .L_32)
	.align		4
.L_32:
        /*00b0*/ 	.word	index@(.nv.constant0._Z24b2b_gemm_shmem_kernel_v2PK6__halfS1_S1_PS_iiii)
        /*00b4*/ 	.short	0x0380
        /*00b6*/ 	.short	0x0030


	//----- nvinfo : EIATTR_SW_WAR
	.align		4
.L_33:
        /*00b8*/ 	.byte	0x04, 0x36
        /*00ba*/ 	.short	(.L_35 - .L_34)
.L_34:
        /*00bc*/ 	.word	0x00000008
.L_35:


//--------------------- .nv.info._Z21b2b_gemm_shmem_kernelPK6__halfS1_S1_PS_iiii --------------------------
	.section	.nv.info._Z21b2b_gemm_shmem_kernelPK6__halfS1_S1_PS_iiii,"",@"SHT_CUDA_INFO"
	.sectionflags	@""
	.align	4


	//----- nvinfo : EIATTR_CUDA_API_VERSION
	.align		4
        /*0000*/ 	.byte	0x04, 0x37
        /*0002*/ 	.short	(.L_37 - .L_36)
.L_36:
        /*0004*/ 	.word	0x00000082


	//----- nvinfo : EIATTR_KPARAM_INFO
	.align		4
.L_37:
        /*0008*/ 	.byte	0x04, 0x17
        /*000a*/ 	.short	(.L_39 - .L_38)
.L_38:
        /*000c*/ 	.word	0x00000000
        /*0010*/ 	.short	0x0007
        /*0012*/ 	.short	0x002c
        /*0014*/ 	.byte	0x00, 0xf0, 0x11, 0x00


	//----- nvinfo : EIATTR_KPARAM_INFO
	.align		4
.L_39:
        /*0018*/ 	.byte	0x04, 0x17
        /*001a*/ 	.short	(.L_41 - .L_40)
.L_40:
        /*001c*/ 	.word	0x00000000
        /*0020*/ 	.short	0x0006
        /*0022*/ 	.short	0x0028
        /*0024*/ 	.byte	0x00, 0xf0, 0x11, 0x00


	//----- nvinfo : EIATTR_KPARAM_INFO
	.align		4
.L_41:
        /*0028*/ 	.byte	0x04, 0x17
        /*002a*/ 	.short	(.L_43 - .L_42)
.L_42:
        /*002c*/ 	.word	0x00000000
        /*0030*/ 	.short	0x0005
        /*0032*/ 	.short	0x0024
        /*0034*/ 	.byte	0x00, 0xf0, 0x11, 0x00


	//----- nvinfo : EIATTR_KPARAM_INFO
	.align		4
.L_43:
        /*0038*/ 	.byte	0x04, 0x17
        /*003a*/ 	.short	(.L_45 - .L_44)
.L_44:
        /*003c*/ 	.word	0x00000000
        /*0040*/ 	.short	0x0004
        /*0042*/ 	.short	0x0020
        /*0044*/ 	.byte	0x00, 0xf0, 0x11, 0x00


	//----- nvinfo : EIATTR_KPARAM_INFO
	.align		4
.L_45:
        /*0048*/ 	.byte	0x04, 0x17
        /*004a*/ 	.short	(.L_47 - .L_46)
.L_46:
        /*004c*/ 	.word	0x00000000
        /*0050*/ 	.short	0x0003
        /*0052*/ 	.short	0x0018
        /*0054*/ 	.byte	0x00, 0xf5, 0x21, 0x00


	//----- nvinfo : EIATTR_KPARAM_INFO
	.align		4
.L_47:
        /*0058*/ 	.byte	0x04, 0x17
        /*005a*/ 	.short	(.L_49 - .L_48)
.L_48:
        /*005c*/ 	.word	0x00000000
        /*0060*/ 	.short	0x0002
        /*0062*/ 	.short	0x0010
        /*0064*/ 	.byte	0x00, 0xf5, 0x21, 0x00


	//----- nvinfo : EIATTR_KPARAM_INFO
	.align		4
.L_49:
        /*0068*/ 	.byte	0x04, 0x17
        /*006a*/ 	.short	(.L_51 - .L_50)
.L_50:
        /*006c*/ 	.word	0x00000000
        /*0070*/ 	.short	0x0001
        /*0072*/ 	.short	0x0008
        /*0074*/ 	.byte	0x00, 0xf5, 0x21, 0x00


	//----- nvinfo : EIATTR_KPARAM_INFO
	.align		4
.L_51:
        /*0078*/ 	.byte	0x04, 0x17
        /*007a*/ 	.short	(.L_53 - .L_52)
.L_52:
        /*007c*/ 	.word	0x00000000
        /*0080*/ 	.short	0x0000
        /*0082*/ 	.short	0x0000
        /*0084*/ 	.byte	0x00, 0xf5, 0x21, 0x00


	//----- nvinfo : EIATTR_SPARSE_MMA_MASK
	.align		4
.L_53:
        /*0088*/ 	.byte	0x03, 0x50
        /*008a*/ 	.short	0x0000


	//----- nvinfo : EIATTR_MAXREG_COUNT
	.align		4
        /*008c*/ 	.byte	0x03, 0x1b
        /*008e*/ 	.short	0x00ff


	//----- nvinfo : EIATTR_NUM_BARRIERS
	.align		4
        /*0090*/ 	.byte	0x02, 0x4c
        /*0092*/ 	.byte	0x01
	.zero		1


	//----- nvinfo : EIATTR_MERCURY_ISA_VERSION
	.align		4
        /*0094*/ 	.byte	0x03, 0x5f
        /*0096*/ 	.short	0x0101


	//----- nvinfo : EIATTR_VRC_CTA_INIT_COUNT
	.align		4
        /*0098*/ 	.byte	0x02, 0x4a
	.zero		1
	.zero		1


	//----- nvinfo : EIATTR_EXIT_INSTR_OFFSETS
	.align		4
        /*009c*/ 	.byte	0x04, 0x1c
        /*009e*/ 	.short	(.L_55 - .L_54)


	//   ....[0]....
.L_54:
        /*00a0*/ 	.word	0x00001560


	//   ....[1]....
        /*00a4*/ 	.word	0x00001610


	//----- nvinfo : EIATTR_CBANK_PARAM_SIZE
	.align		4
.L_55:
        /*00a8*/ 	.byte	0x03, 0x19
        /*00aa*/ 	.short	0x0030


	//----- nvinfo : EIATTR_PARAM_CBANK
	.align		4
        /*00ac*/ 	.byte	0x04, 0x0a
        /*00ae*/ 	.short	(.L_57 - .L_56)
	.align		4
.L_56:
        /*00b0*/ 	.word	index@(.nv.constant0._Z21b2b_gemm_shmem_kernelPK6__halfS1_S1_PS_iiii)
        /*00b4*/ 	.short	0x0380
        /*00b6*/ 	.short	0x0030


	//----- nvinfo : EIATTR_SW_WAR
	.align		4
.L_57:
        /*00b8*/ 	.byte	0x04, 0x36
        /*00ba*/ 	.short	(.L_59 - .L_58)
.L_58:
        /*00bc*/ 	.word	0x00000008
.L_59:


//--------------------- .nv.callgraph             --------------------------
	.section	.nv.callgraph,"",@"SHT_CUDA_CALLGRAPH"
	.align	4
	.sectionentsize	8
	.align		4
        /*0000*/ 	.word	0x00000000
	.align		4
        /*0004*/ 	.word	0xffffffff
	.align		4
        /*0008*/ 	.word	0x00000000
	.align		4
        /*000c*/ 	.word	0xfffffffe
	.align		4
        /*0010*/ 	.word	0x00000000
	.align		4
        /*0014*/ 	.word	0xfffffffd
	.align		4
        /*0018*/ 	.word	0x00000000
	.align		4
        /*001c*/ 	.word	0xfffffffc


//--------------------- .text._Z24b2b_gemm_shmem_kernel_v2PK6__halfS1_S1_PS_iiii --------------------------
	.section	.text._Z24b2b_gemm_shmem_kernel_v2PK6__halfS1_S1_PS_iiii,"ax",@progbits
	.align	128
        .global         _Z24b2b_gemm_shmem_kernel_v2PK6__halfS1_S1_PS_iiii
        .type           _Z24b2b_gemm_shmem_kernel_v2PK6__halfS1_S1_PS_iiii,@function
        .size           _Z24b2b_gemm_shmem_kernel_v2PK6__halfS1_S1_PS_iiii,(.L_x_10 - _Z24b2b_gemm_shmem_kernel_v2PK6__halfS1_S1_PS_iiii)
        .other          _Z24b2b_gemm_shmem_kernel_v2PK6__halfS1_S1_PS_iiii,@"STO_CUDA_ENTRY STV_DEFAULT"
_Z24b2b_gemm_shmem_kernel_v2PK6__halfS1_S1_PS_iiii:
.text._Z24b2b_gemm_shmem_kernel_v2PK6__halfS1_S1_PS_iiii:
[----:B------:R-:W-:Y:S01]  /*0000*/  LDC R1, c[0x0][0x37c] ;  /* 0x0000df00ff017b82 */ /* 0x000fe20000000800 */
[----:B------:R-:W0:Y:S01]  /*0010*/  LDCU UR4, c[0x0][0x3a4] ;  /* 0x00007480ff0477ac */ /* 0x000e220008000800 */
[----:B------:R-:W1:Y:S01]  /*0020*/  S2R R10, SR_TID.X ;  /* 0x00000000000a7919 */ /* 0x000e620000002100 */
[----:B------:R-:W-:Y:S01]  /*0030*/  HFMA2 R7, -RZ, RZ, 0, 0 ;  /* 0x00000000ff077431 */ /* 0x000fe200000001ff */
[----:B------:R-:W2:Y:S01]  /*0040*/  LDCU.64 UR12, c[0x0][0x358] ;  /* 0x00006b00ff0c77ac */ /* 0x000ea20008000a00 */
[----:B------:R-:W3:Y:S01]  /*0050*/  S2R R11, SR_TID.Y ;  /* 0x00000000000b7919 */ /* 0x000ee20000002200 */
[----:B------:R-:W4:Y:S01]  /*0060*/  S2R R0, SR_CTAID.Y ;  /* 0x0000000000007919 */ /* 0x000f220000002600 */
[----:B------:R-:W1:Y:S01]  /*0070*/  S2R R6, SR_CTAID.X ;  /* 0x0000000000067919 */ /* 0x000e620000002500 */
[----:B0-----:R-:W-:-:S09]  /*0080*/  UISETP.GE.AND UP0, UPT, UR4, 0x1, UPT ;  /* 0x000000010400788c */ /* 0x001fd2000bf06270 */
[----:B--2---:R-:W-:Y:S05]  /*0090*/  BRA.U !UP0, `(.L_x_0) ;  /* 0x0000001508607547 */ /* 0x004fea000b800000 */
[----:B------:R-:W0:Y:S01]  /*00a0*/  S2R R4, SR_CgaCtaId ;  /* 0x0000000000047919 */ /* 0x000e220000008800 */
[----:B------:R-:W2:Y:S01]  /*00b0*/  LDCU.64 UR4, c[0x0][0x380] ;  /* 0x00007000ff0477ac */ /* 0x000ea20008000a00 */
[----:B------:R-:W-:Y:S02]  /*00c0*/  MOV R2, 0x400 ;  /* 0x0000040000027802 */ /* 0x000fe40000000f00 */
[----:B------:R-:W-:Y:S02]  /*00d0*/  MOV R7, RZ ;  /* 0x000000ff00077202 */ /* 0x000fe40000000f00 */
[----:B------:R-:W-:Y:S01]  /*00e0*/  IADD3 R3, PT, PT, R2, 0x440, RZ ;  /* 0x0000044002037810 */ /* 0x000fe20007ffe0ff */
[----:B--2---:R-:W-:-:S03]  /*00f0*/  UIADD3 UR7, UP0, UPT, UR4, 0x20, URZ ;  /* 0x0000002004077890 */ /* 0x004fc6000ff1e0ff */
[----:B------:R-:W-:Y:S01]  /*0100*/  UMOV UR4, URZ ;  /* 0x000000ff00047c82 */ /* 0x000fe20008000000 */
[----:B------:R-:W-:Y:S01]  /*0110*/  UIADD3.X UR8, UPT, UPT, URZ, UR5, URZ, UP0, !UPT ;  /* 0x00000005ff087290 */ /* 0x000fe200087fe4ff */
[C---:B0-----:R-:W-:Y:S02]  /*0120*/  LEA R8, R4.reuse, R2, 0x18 ;  /* 0x0000000204087211 */ /* 0x041fe400078ec0ff */
[----:B------:R-:W-:-:S03]  /*0130*/  LEA R3, R4, R3, 0x18 ;  /* 0x0000000304037211 */ /* 0x000fc600078ec0ff */
[----:B---3--:R-:W-:Y:S01]  /*0140*/  IMAD R8, R11, 0x44, R8 ;  /* 0x000000440b087824 */ /* 0x008fe200078e0208 */
[----:B-1----:R-:W-:-:S04]  /*0150*/  LEA R9, R10, R3, 0x2 ;  /* 0x000000030a097211 */ /* 0x002fc800078e10ff */
[----:B------:R-:W-:Y:S01]  /*0160*/  LEA R10, R10, R8, 0x2 ;  /* 0x000000080a0a7211 */ /* 0x000fe200078e10ff */
[----:B------:R-:W-:-:S07]  /*0170*/  IMAD R11, R11, 0x44, R9 ;  /* 0x000000440b0b7824 */ /* 0x000fce00078e0209 */
.L_x_4:
[----:B------:R-:W0:Y:S01]  /*0180*/  LDCU UR9, c[0x0][0x3a8] ;  /* 0x00007500ff0977ac */ /* 0x000e220008000800 */
[----:B------:R-:W-:Y:S01]  /*0190*/  MOV R18, RZ ;  /* 0x000000ff00127202 */ /* 0x000fe20000000f00 */
[----:B0-----:R-:W-:-:S09]  /*01a0*/  UISETP.GE.AND UP0, UPT, UR9, 0x1, UPT ;  /* 0x000000010900788c */ /* 0x001fd2000bf06270 */
[----:B------:R-:W-:Y:S05]  /*01b0*/  BRA.U !UP0, `(.L_x_1) ;  /* 0x0000000d08e47547 */ /* 0x000fea000b800000 */
[----:B------:R-:W0:Y:S01]  /*01c0*/  S2R R14, SR_TID.X ;  /* 0x00000000000e7919 */ /* 0x000e220000002100 */
[----:B------:R-:W-:Y:S01]  /*01d0*/  UISETP.GE.U32.AND UP0, UPT, UR9, 0x11, UPT ;  /* 0x000000110900788c */ /* 0x000fe2000bf06070 */
[----:B------:R-:W-:Y:S01]  /*01e0*/  HFMA2 R18, -RZ, RZ, 0, 0 ;  /* 0x00000000ff127431 */ /* 0x000fe200000001ff */
[----:B------:R-:W-:Y:S01]  /*01f0*/  UMOV UR5, URZ ;  /* 0x000000ff00057c82 */ /* 0x000fe20008000000 */
[----:B0-----:R-:W-:-:S05]  /*0200*/  IADD3 R22, PT, PT, R14, UR4, RZ ;  /* 0x000000040e167c10 */ /* 0x001fca000fffe0ff */
[----:B------:R-:W-:Y:S01]  /*0210*/  IMAD R13, R22, UR9, RZ ;  /* 0x00000009160d7c24 */ /* 0x000fe2000f8e02ff */
[----:B------:R-:W-:Y:S06]  /*0220*/  BRA.U !UP0, `(.L_x_2) ;  /* 0x0000000908907547 */ /* 0x000fec000b800000 */
[----:B------:R-:W0:Y:S01]  /*0230*/  S2R R16, SR_TID.Y ;  /* 0x0000000000107919 */ /* 0x000e220000002200 */
[----:B------:R-:W1:Y:S01]  /*0240*/  LDCU UR5, c[0x0][0x3a8] ;  /* 0x00007500ff0577ac */ /* 0x000e620008000800 */
[----:B------:R-:W-:Y:S01]  /*0250*/  MOV R18, RZ ;  /* 0x000000ff00127202 */ /* 0x000fe20000000f00 */
[----:B------:R-:W2:Y:S01]  /*0260*/  LDCU.64 UR14, c[0x0][0x388] ;  /* 0x00007100ff0e77ac */ /* 0x000ea20008000a00 */
[----:B------:R-:W3:Y:S01]  /*0270*/  LDCU UR6, c[0x0][0x3a0] ;  /* 0x00007400ff0677ac */ /* 0x000ee20008000800 */
[----:B------:R-:W0:Y:S01]  /*0280*/  LDCU UR10, c[0x0][0x3a8] ;  /* 0x00007500ff0a77ac */ /* 0x000e220008000800 */
[----:B------:R-:W0:Y:S01]  /*0290*/  LDCU UR11, c[0x0][0x3a4] ;  /* 0x00007480ff0b77ac */ /* 0x000e220008000800 */
[----:B-1----:R-:W-:-:S04]  /*02a0*/  UIADD3 UR5, UPT, UPT, UR5, -0x1, URZ ;  /* 0xffffffff05057890 */ /* 0x002fc8000fffe0ff */
[----:B------:R-:W-:-:S04]  /*02b0*/  ULEA.HI UR5, UR5, 0x1, URZ, 0x1c ;  /* 0x0000000105057891 */ /* 0x000fc8000f8fe0ff */
[----:B------:R-:W-:Y:S01]  /*02c0*/  ULOP3.LUT UR5, UR5, 0x1ffffffe, URZ, 0xc0, !UPT ;  /* 0x1ffffffe05057892 */ /* 0x000fe2000f8ec0ff */
[-C--:B0-----:R-:W-:Y:S02]  /*02d0*/  IADD3 R15, P0, PT, R13, R16.reuse, RZ ;  /* 0x000000100d0f7210 */ /* 0x081fe40007f1e0ff */
[----:B----4-:R-:W-:Y:S02]  /*02e0*/  LEA R17, R0, R16, 0x4 ;  /* 0x0000001000117211 */ /* 0x010fe400078e20ff */
[----:B------:R-:W-:Y:S02]  /*02f0*/  IADD3.X R2, PT, PT, RZ, RZ, RZ, P0, !PT ;  /* 0x000000ffff027210 */ /* 0x000fe400007fe4ff */
[----:B--2---:R-:W-:Y:S02]  /*0300*/  LEA R12, P0, R15, UR14, 0x1 ;  /* 0x0000000e0f0c7c11 */ /* 0x004fe4000f8008ff */
[C---:B---3--:R-:W-:Y:S01]  /*0310*/  ISETP.GE.AND P1, PT, R17.reuse, UR6, PT ;  /* 0x0000000611007c0c */ /* 0x048fe2000bf26270 */
[----:B------:R-:W-:Y:S01]  /*0320*/  IMAD R17, R17, UR9, R14 ;  /* 0x0000000911117c24 */ /* 0x000fe2000f8e020e */
[----:B------:R-:W-:Y:S01]  /*0330*/  LEA.HI.X R15, R15, UR15, R2, 0x1, P0 ;  /* 0x0000000f0f0f7c11 */ /* 0x000fe200080f0c02 */
[----:B------:R-:W-:Y:S01]  /*0340*/  UIADD3 UR6, UPT, UPT, -UR5, URZ, URZ ;  /* 0x000000ff05067290 */ /* 0x000fe2000fffe1ff */
[----:B------:R-:W-:-:S02]  /*0350*/  IADD3 R12, P0, PT, R12, 0x20, RZ ;  /* 0x000000200c0c7810 */ /* 0x000fc40007f1e0ff */
[----:B------:R-:W-:Y:S01]  /*0360*/  IADD3 R19, PT, PT, R13, R16, RZ ;  /* 0x000000100d137210 */ /* 0x000fe20007ffe0ff */
[----:B------:R-:W-:Y:S01]  /*0370*/  UMOV UR5, 0x10 ;  /* 0x0000001000057882 */ /* 0x000fe20000000000 */
[----:B------:R-:W-:-:S09]  /*0380*/  IADD3.X R15, PT, PT, RZ, R15, RZ, P0, !PT ;  /* 0x0000000fff0f7210 */ /* 0x000fd200007fe4ff */
.L_x_3:
[----:B------:R-:W-:Y:S01]  /*0390*/  ISETP.GE.AND P0, PT, R22, UR11, PT ;  /* 0x0000000b16007c0c */ /* 0x000fe2000bf06270 */
[----:B------:R-:W-:Y:S01]  /*03a0*/  UMOV UR9, UR10 ;  /* 0x0000000a00097c82 */ /* 0x000fe20008000000 */
[----:B------:R-:W-:Y:S02]  /*03b0*/  MOV R4, UR7 ;  /* 0x0000000700047c02 */ /* 0x000fe40008000f00 */
[----:B------:R-:W-:Y:S02]  /*03c0*/  ISETP.GE.OR P2, PT, R16, UR9, P0 ;  /* 0x0000000910007c0c */ /* 0x000fe40008746670 */
[----:B------:R-:W-:Y:S02]  /*03d0*/  ISETP.GE.OR P3, PT, R14, UR9, P1 ;  /* 0x000000090e007c0c */ /* 0x000fe40008f66670 */
[----:B------:R-:W-:-:S03]  /*03e0*/  MOV R5, UR8 ;  /* 0x0000000800057c02 */ /* 0x000fc60008000f00 */
[----:B------:R-:W-:-:S06]  /*03f0*/  IMAD.WIDE R4, R17, 0x2, R4 ;  /* 0x0000000211047825 */ /* 0x000fcc00078e0204 */
[----:B------:R-:W0:Y:S02]  /*0400*/  @!P2 LDC.64 R2, c[0x0][0x388] ;  /* 0x0000e200ff02ab82 */ /* 0x000e240000000a00 */
[----:B------:R-:W2:Y:S01]  /*0410*/  @!P3 LDG.E.U16.CONSTANT R26, desc[UR12][R4.64+-0x20] ;  /* 0xffffe00c041ab981 */ /* 0x000ea2000c1e9500 */
[----:B0-----:R-:W-:-:S05]  /*0420*/  @!P2 IMAD.WIDE.U32 R2, R19, 0x2, R2 ;  /* 0x000000021302a825 */ /* 0x001fca00078e0002 */
[----:B------:R0:W3:Y:S01]  /*0430*/  @!P2 LDG.E.U16.CONSTANT R25, desc[UR12][R2.64] ;  /* 0x0000000c0219a981 */ /* 0x0000e2000c1e9500 */
[----:B------:R-:W-:Y:S02]  /*0440*/  IADD3 R21, PT, PT, R16, 0x10, RZ ;  /* 0x0000001010157810 */ /* 0x000fe40007ffe0ff */
[----:B------:R-:W-:Y:S02]  /*0450*/  IADD3 R20, PT, PT, R14, 0x10, RZ ;  /* 0x000000100e147810 */ /* 0x000fe40007ffe0ff */
[----:B------:R-:W-:Y:S02]  /*0460*/  ISETP.GE.OR P0, PT, R21, UR9, P0 ;  /* 0x0000000915007c0c */ /* 0x000fe40008706670 */
[----:B------:R-:W-:-:S11]  /*0470*/  ISETP.GE.OR P4, PT, R20, UR9, P1 ;  /* 0x0000000914007c0c */ /* 0x000fd60008f86670 */
[----:B0-----:R-:W-:Y:S02]  /*0480*/  @!P0 MOV R2, R12 ;  /* 0x0000000c00028202 */ /* 0x001fe40000000f00 */
[----:B------:R-:W-:Y:S01]  /*0490*/  @!P0 MOV R3, R15 ;  /* 0x0000000f00038202 */ /* 0x000fe20000000f00 */
[----:B------:R0:W4:Y:S04]  /*04a0*/  @!P4 LDG.E.U16.CONSTANT R20, desc[UR12][R4.64] ;  /* 0x0000000c0414c981 */ /* 0x000128000c1e9500 */
[----:B------:R1:W5:Y:S01]  /*04b0*/  @!P0 LDG.E.U16.CONSTANT R21, desc[UR12][R2.64] ;  /* 0x0000000c02158981 */ /* 0x000362000c1e9500 */
[----:B------:R-:W-:Y:S01]  /*04c0*/  HFMA2 R23, -RZ, RZ, 0, 0 ;  /* 0x00000000ff177431 */ /* 0x000fe200000001ff */
[----:B------:R-:W-:Y:S01]  /*04d0*/  MOV R24, RZ ;  /* 0x000000ff00187202 */ /* 0x000fe20000000f00 */
[----:B--2---:R-:W-:-:S05]  /*04e0*/  @!P3 HADD2.F32 R23, -RZ, R26.H0_H0 ;  /* 0x2000001aff17b230 */ /* 0x004fca0000004100 */
[----:B------:R-:W-:Y:S01]  /*04f0*/  STS [R10], R23 ;  /* 0x000000170a007388 */ /* 0x000fe20000000800 */
[----:B---3--:R-:W-:-:S05]  /*0500*/  @!P2 HADD2.F32 R24, -RZ, R25.H0_H0 ;  /* 0x20000019ff18a230 */ /* 0x008fca0000004100 */
[----:B------:R-:W-:Y:S01]  /*0510*/  STS [R11], R24 ;  /* 0x000000180b007388 */ /* 0x000fe20000000800 */
[----:B------:R-:W-:Y:S06]  /*0520*/  BAR.SYNC.DEFER_BLOCKING 0x0 ;  /* 0x0000000000007b1d */ /* 0x000fec0000010000 */
[----:B------:R-:W-:Y:S04]  /*0530*/  LDS R25, [R8] ;  /* 0x0000000008197984 */ /* 0x000fe80000000800 */
[----:B0-----:R-:W0:Y:S04]  /*0540*/  LDS R4, [R9] ;  /* 0x0000000009047984 */ /* 0x001e280000000800 */
[----:B------:R-:W-:Y:S04]  /*0550*/  LDS R26, [R8+0x4] ;  /* 0x00000400081a7984 */ /* 0x000fe80000000800 */
[----:B------:R-:W2:Y:S04]  /*0560*/  LDS R27, [R9+0x44] ;  /* 0x00004400091b7984 */ /* 0x000ea80000000800 */
[----:B-1----:R-:W-:Y:S04]  /*0570*/  LDS R3, [R8+0x8] ;  /* 0x0000080008037984 */ /* 0x002fe80000000800 */
[----:B------:R-:W1:Y:S04]  /*0580*/  LDS R2, [R9+0x88] ;  /* 0x0000880009027984 */ /* 0x000e680000000800 */
[----:B------:R-:W-:Y:S04]  /*0590*/  LDS R5, [R8+0xc] ;  /* 0x00000c0008057984 */ /* 0x000fe80000000800 */
[----:B------:R-:W-:Y:S04]  /*05a0*/  LDS R23, [R8+0x10] ;  /* 0x0000100008177984 */ /* 0x000fe80000000800 */
[----:B------:R-:W-:Y:S01]  /*05b0*/  LDS R24, [R9+0x2ec] ;  /* 0x0002ec0009187984 */ /* 0x000fe20000000800 */
[----:B0-----:R-:W-:-:S03]  /*05c0*/  FFMA R25, R25, R4, R18 ;  /* 0x0000000419197223 */ /* 0x001fc60000000012 */
[----:B------:R-:W0:Y:S04]  /*05d0*/  LDS R4, [R9+0xcc] ;  /* 0x0000cc0009047984 */ /* 0x000e280000000800 */
[----:B------:R-:W3:Y:S01]  /*05e0*/  LDS R18, [R9+0x110] ;  /* 0x0001100009127984 */ /* 0x000ee20000000800 */
[----:B--2---:R-:W-:-:S04]  /*05f0*/  FFMA R26, R26, R27, R25 ;  /* 0x0000001b1a1a7223 */ /* 0x004fc80000000019 */
[----:B-1----:R-:W-:Y:S02]  /*0600*/  FFMA R26, R3, R2, R26 ;  /* 0x00000002031a7223 */ /* 0x002fe4000000001a */
[----:B------:R-:W-:Y:S04]  /*0610*/  LDS R3, [R8+0x14] ;  /* 0x0000140008037984 */ /* 0x000fe80000000800 */
[----:B------:R-:W1:Y:S01]  /*0620*/  LDS R2, [R9+0x154] ;  /* 0x0001540009027984 */ /* 0x000e620000000800 */
[----:B0-----:R-:W-:-:S03]  /*0630*/  FFMA R26, R5, R4, R26 ;  /* 0x00000004051a7223 */ /* 0x001fc6000000001a */
[----:B------:R-:W-:Y:S04]  /*0640*/  LDS R5, [R8+0x18] ;  /* 0x0000180008057984 */ /* 0x000fe80000000800 */
[----:B------:R-:W0:Y:S01]  /*0650*/  LDS R4, [R9+0x198] ;  /* 0x0001980009047984 */ /* 0x000e220000000800 */
[----:B---3--:R-:W-:-:S03]  /*0660*/  FFMA R26, R23, R18, R26 ;  /* 0x00000012171a7223 */ /* 0x008fc6000000001a */
[----:B------:R-:W-:Y:S04]  /*0670*/  LDS R23, [R8+0x1c] ;  /* 0x00001c0008177984 */ /* 0x000fe80000000800 */
[----:B------:R-:W2:Y:S01]  /*0680*/  LDS R18, [R9+0x1dc] ;  /* 0x0001dc0009127984 */ /* 0x000ea20000000800 */
[----:B-1----:R-:W-:-:S03]  /*0690*/  FFMA R26, R3, R2, R26 ;  /* 0x00000002031a7223 */ /* 0x002fc6000000001a */
[----:B------:R-:W-:Y:S04]  /*06a0*/  LDS R3, [R8+0x20] ;  /* 0x0000200008037984 */ /* 0x000fe80000000800 */
[----:B------:R-:W1:Y:S01]  /*06b0*/  LDS R2, [R9+0x220] ;  /* 0x0002200009027984 */ /* 0x000e620000000800 */
[----:B0-----:R-:W-:-:S03]  /*06c0*/  FFMA R26, R5, R4, R26 ;  /* 0x00000004051a7223 */ /* 0x001fc6000000001a */
[----:B------:R-:W-:Y:S04]  /*06d0*/  LDS R4, [R8+0x24] ;  /* 0x0000240008047984 */ /* 0x000fe80000000800 */
[----:B------:R-:W0:Y:S01]  /*06e0*/  LDS R5, [R9+0x264] ;  /* 0x0002640009057984 */ /* 0x000e220000000800 */
[----:B--2---:R-:W-:-:S03]  /*06f0*/  FFMA R26, R23, R18, R26 ;  /* 0x00000012171a7223 */ /* 0x004fc6000000001a */
[----:B------:R-:W-:Y:S04]  /*0700*/  LDS R18, [R8+0x28] ;  /* 0x0000280008127984 */ /* 0x000fe80000000800 */
[----:B------:R-:W2:Y:S01]  /*0710*/  LDS R23, [R9+0x2a8] ;  /* 0x0002a80009177984 */ /* 0x000ea20000000800 */
[----:B-1----:R-:W-:-:S03]  /*0720*/  FFMA R3, R3, R2, R26 ;  /* 0x0000000203037223 */ /* 0x002fc6000000001a */
[----:B------:R-:W1:Y:S01]  /*0730*/  LDS R2, [R8+0x2c] ;  /* 0x00002c0008027984 */ /* 0x000e620000000800 */
[----:B0-----:R-:W-:-:S03]  /*0740*/  FFMA R3, R4, R5, R3 ;  /* 0x0000000504037223 */ /* 0x001fc60000000003 */
[----:B------:R-:W-:Y:S04]  /*0750*/  LDS R5, [R8+0x30] ;  /* 0x0000300008057984 */ /* 0x000fe80000000800 */
[----:B------:R-:W0:Y:S01]  /*0760*/  LDS R4, [R9+0x330] ;  /* 0x0003300009047984 */ /* 0x000e220000000800 */
[----:B--2---:R-:W-:Y:S01]  /*0770*/  FFMA R3, R18, R23, R3 ;  /* 0x0000001712037223 */ /* 0x004fe20000000003 */
[----:B------:R-:W-:Y:S01]  /*0780*/  HFMA2 R25, -RZ, RZ, 0, 0 ;  /* 0x00000000ff197431 */ /* 0x000fe200000001ff */
[----:B------:R-:W-:Y:S01]  /*0790*/  MOV R26, RZ ;  /* 0x000000ff001a7202 */ /* 0x000fe20000000f00 */
[----:B-----5:R-:W-:Y:S01]  /*07a0*/  @!P0 HADD2.F32 R26, -RZ, R21.H0_H0 ;  /* 0x20000015ff1a8230 */ /* 0x020fe20000004100 */
[----:B------:R-:W-:Y:S01]  /*07b0*/  LDS R23, [R9+0x374] ;  /* 0x0003740009177984 */ /* 0x000fe20000000800 */
[----:B-1----:R-:W-:Y:S01]  /*07c0*/  FFMA R2, R2, R24, R3 ;  /* 0x0000001802027223 */ /* 0x002fe20000000003 */
[----:B----4-:R-:W-:-:S02]  /*07d0*/  @!P4 HADD2.F32 R25, -RZ, R20.H0_H0 ;  /* 0x20000014ff19c230 */ /* 0x010fc40000004100 */
[----:B------:R-:W-:Y:S04]  /*07e0*/  LDS R24, [R9+0x3b8] ;  /* 0x0003b80009187984 */ /* 0x000fe80000000800 */
[----:B------:R-:W-:Y:S04]  /*07f0*/  LDS R20, [R8+0x38] ;  /* 0x0000380008147984 */ /* 0x000fe80000000800 */
[----:B------:R-:W-:Y:S04]  /*0800*/  LDS R21, [R8+0x3c] ;  /* 0x00003c0008157984 */ /* 0x000fe80000000800 */
[----:B------:R-:W-:Y:S01]  /*0810*/  LDS R18, [R9+0x3fc] ;  /* 0x0003fc0009127984 */ /* 0x000fe20000000800 */
[----:B0-----:R-:W-:-:S03]  /*0820*/  FFMA R4, R5, R4, R2 ;  /* 0x0000000405047223 */ /* 0x001fc60000000002 */
[----:B------:R-:W0:Y:S01]  /*0830*/  LDS R5, [R8+0x34] ;  /* 0x0000340008057984 */ /* 0x000e220000000800 */
[----:B------:R-:W-:Y:S06]  /*0840*/  BAR.SYNC.DEFER_BLOCKING 0x0 ;  /* 0x0000000000007b1d */ /* 0x000fec0000010000 */
[----:B------:R-:W-:Y:S04]  /*0850*/  STS [R10], R25 ;  /* 0x000000190a007388 */ /* 0x000fe80000000800 */
[----:B------:R-:W-:Y:S01]  /*0860*/  STS [R11], R26 ;  /* 0x0000001a0b007388 */ /* 0x000fe20000000800 */
[----:B------:R-:W-:Y:S06]  /*0870*/  BAR.SYNC.DEFER_BLOCKING 0x0 ;  /* 0x0000000000007b1d */ /* 0x000fec0000010000 */
[----:B------:R-:W-:Y:S04]  /*0880*/  LDS R2, [R8] ;  /* 0x0000000008027984 */ /* 0x000fe80000000800 */
[----:B------:R-:W1:Y:S01]  /*0890*/  LDS R3, [R9] ;  /* 0x0000000009037984 */ /* 0x000e620000000800 */
[----:B0-----:R-:W-:-:S03]  /*08a0*/  FFMA R23, R5, R23, R4 ;  /* 0x0000001705177223 */ /* 0x001fc60000000004 */
[----:B------:R-:W-:Y:S01]  /*08b0*/  LDS R4, [R8+0x4] ;  /* 0x0000040008047984 */ /* 0x000fe20000000800 */
[----:B------:R-:W-:-:S03]  /*08c0*/  FFMA R24, R20, R24, R23 ;  /* 0x0000001814187223 */ /* 0x000fc60000000017 */
[----:B------:R-:W0:Y:S01]  /*08d0*/  LDS R5, [R9+0x44] ;  /* 0x0000440009057984 */ /* 0x000e220000000800 */
[----:B------:R-:W-:-:S03]  /*08e0*/  FFMA R27, R21, R18, R24 ;  /* 0x00000012151b7223 */ /* 0x000fc60000000018 */
[----:B------:R-:W-:Y:S04]  /*08f0*/  LDS R20, [R8+0x8] ;  /* 0x0000080008147984 */ /* 0x000fe80000000800 */
[----:B------:R-:W2:Y:S04]  /*0900*/  LDS R23, [R9+0x88] ;  /* 0x0000880009177984 */ /* 0x000ea80000000800 */
[----:B------:R-:W-:Y:S04]  /*0910*/  LDS R21, [R8+0xc] ;  /* 0x00000c0008157984 */ /* 0x000fe80000000800 */
[----:B------:R-:W3:Y:S04]  /*0920*/  LDS R18, [R9+0xcc] ;  /* 0x0000cc0009127984 */ /* 0x000ee80000000800 */
[----:B------:R-:W-:Y:S04]  /*0930*/  LDS R24, [R8+0x10] ;  /* 0x0000100008187984 */ /* 0x000fe80000000800 */
[----:B------:R-:W4:Y:S01]  /*0940*/  LDS R25, [R9+0x110] ;  /* 0x0001100009197984 */ /* 0x000f220000000800 */
[----:B-1----:R-:W-:-:S03]  /*0950*/  FFMA R27, R2, R3, R27 ;  /* 0x00000003021b7223 */ /* 0x002fc6000000001b */
[----:B------:R-:W-:Y:S04]  /*0960*/  LDS R2, [R8+0x14] ;  /* 0x0000140008027984 */ /* 0x000fe80000000800 */
[----:B------:R-:W1:Y:S01]  /*0970*/  LDS R3, [R9+0x154] ;  /* 0x0001540009037984 */ /* 0x000e620000000800 */
[----:B0-----:R-:W-:-:S03]  /*0980*/  FFMA R5, R4, R5, R27 ;  /* 0x0000000504057223 */ /* 0x001fc6000000001b */
[----:B------:R-:W-:Y:S01]  /*0990*/  LDS R4, [R8+0x18] ;  /* 0x0000180008047984 */ /* 0x000fe20000000800 */
[----:B--2---:R-:W-:-:S03]  /*09a0*/  FFMA R20, R20, R23, R5 ;  /* 0x0000001714147223 */ /* 0x004fc60000000005 */
[----:B------:R-:W0:Y:S01]  /*09b0*/  LDS R5, [R9+0x198] ;  /* 0x0001980009057984 */ /* 0x000e220000000800 */
[----:B---3--:R-:W-:-:S03]  /*09c0*/  FFMA R23, R21, R18, R20 ;  /* 0x0000001215177223 */ /* 0x008fc60000000014 */
[----:B------:R-:W-:Y:S04]  /*09d0*/  LDS R18, [R8+0x1c] ;  /* 0x00001c0008127984 */ /* 0x000fe80000000800 */
[----:B------:R-:W2:Y:S01]  /*09e0*/  LDS R21, [R9+0x1dc] ;  /* 0x0001dc0009157984 */ /* 0x000ea20000000800 */
[----:B----4-:R-:W-:-:S03]  /*09f0*/  FFMA R25, R24, R25, R23 ;  /* 0x0000001918197223 */ /* 0x010fc60000000017 */
[----:B------:R-:W-:Y:S04]  /*0a00*/  LDS R20, [R8+0x20] ;  /* 0x0000200008147984 */ /* 0x000fe80000000800 */
[----:B------:R-:W3:Y:S04]  /*0a10*/  LDS R23, [R9+0x220] ;  /* 0x0002200009177984 */ /* 0x000ee80000000800 */
[----:B------:R-:W-:Y:S01]  /*0a20*/  LDS R24, [R8+0x24] ;  /* 0x0000240008187984 */ /* 0x000fe20000000800 */
[----:B-1----:R-:W-:-:S03]  /*0a30*/  FFMA R27, R2, R3, R25 ;  /* 0x00000003021b7223 */ /* 0x002fc60000000019 */
[----:B------:R-:W1:Y:S04]  /*0a40*/  LDS R25, [R9+0x264] ;  /* 0x0002640009197984 */ /* 0x000e680000000800 */
[----:B------:R-:W-:Y:S04]  /*0a50*/  LDS R2, [R8+0x28] ;  /* 0x0000280008027984 */ /* 0x000fe80000000800 */
[----:B------:R-:W4:Y:S01]  /*0a60*/  LDS R3, [R9+0x2a8] ;  /* 0x0002a80009037984 */ /* 0x000f220000000800 */
[----:B0-----:R-:W-:-:S03]  /*0a70*/  FFMA R5, R4, R5, R27 ;  /* 0x0000000504057223 */ /* 0x001fc6000000001b */
[----:B------:R-:W-:Y:S04]  /*0a80*/  LDS R4, [R8+0x2c] ;  /* 0x00002c0008047984 */ /* 0x000fe80000000800 */
[----:B------:R-:W-:Y:S01]  /*0a90*/  LDS R27, [R8+0x38] ;  /* 0x00003800081b7984 */ /* 0x000fe20000000800 */
[----:B--2---:R-:W-:-:S03]  /*0aa0*/  FFMA R21, R18, R21, R5 ;  /* 0x0000001512157223 */ /* 0x004fc60000000005 */
[----:B------:R-:W0:Y:S04]  /*0ab0*/  LDS R5, [R9+0x2ec] ;  /* 0x0002ec0009057984 */ /* 0x000e280000000800 */
[----:B------:R-:W-:Y:S01]  /*0ac0*/  LDS R18, [R9+0x330] ;  /* 0x0003300009127984 */ /* 0x000fe20000000800 */
[----:B---3--:R-:W-:-:S03]  /*0ad0*/  FFMA R23, R20, R23, R21 ;  /* 0x0000001714177223 */ /* 0x008fc60000000015 */
[----:B------:R-:W2:Y:S04]  /*0ae0*/  LDS R21, [R8+0x30] ;  /* 0x0000300008157984 */ /* 0x000ea80000000800 */
[----:B------:R-:W-:Y:S01]  /*0af0*/  LDS R20, [R8+0x34] ;  /* 0x0000340008147984 */ /* 0x000fe20000000800 */
[----:B-1----:R-:W-:-:S03]  /*0b00*/  FFMA R25, R24, R25, R23 ;  /* 0x0000001918197223 */ /* 0x002fc60000000017 */
[----:B------:R-:W1:Y:S04]  /*0b10*/  LDS R23, [R9+0x374] ;  /* 0x0003740009177984 */ /* 0x000e680000000800 */
[----:B------:R-:W3:Y:S01]  /*0b20*/  LDS R24, [R9+0x3b8] ;  /* 0x0003b80009187984 */ /* 0x000ee20000000800 */
[----:B----4-:R-:W-:-:S03]  /*0b30*/  FFMA R25, R2, R3, R25 ;  /* 0x0000000302197223 */ /* 0x010fc60000000019 */
[----:B------:R-:W-:Y:S04]  /*0b40*/  LDS R2, [R8+0x3c] ;  /* 0x00003c0008027984 */ /* 0x000fe80000000800 */
[----:B------:R-:W4:Y:S01]  /*0b50*/  LDS R3, [R9+0x3fc] ;  /* 0x0003fc0009037984 */ /* 0x000f220000000800 */
[----:B------:R-:W-:-:S04]  /*0b60*/  UIADD3 UR6, UPT, UPT, UR6, 0x2, URZ ;  /* 0x0000000206067890 */ /* 0x000fc8000fffe0ff */
[----:B------:R-:W-:Y:S01]  /*0b70*/  UISETP.NE.AND UP0, UPT, UR6, URZ, UPT ;  /* 0x000000ff0600728c */ /* 0x000fe2000bf05270 */
[----:B0-----:R-:W-:-:S04]  /*0b80*/  FFMA R4, R4, R5, R25 ;  /* 0x0000000504047223 */ /* 0x001fc80000000019 */
[----:B--2---:R-:W-:Y:S01]  /*0b90*/  FFMA R21, R21, R18, R4 ;  /* 0x0000001215157223 */ /* 0x004fe20000000004 */
[----:B------:R-:W-:Y:S01]  /*0ba0*/  BAR.SYNC.DEFER_BLOCKING 0x0 ;  /* 0x0000000000007b1d */ /* 0x000fe20000010000 */
[----:B------:R-:W-:Y:S02]  /*0bb0*/  IADD3 R12, P0, PT, R12, 0x40, RZ ;  /* 0x000000400c0c7810 */ /* 0x000fe40007f1e0ff */
[----:B-1----:R-:W-:-:S04]  /*0bc0*/  FFMA R20, R20, R23, R21 ;  /* 0x0000001714147223 */ /* 0x002fc80000000015 */
[----:B---3--:R-:W-:Y:S01]  /*0bd0*/  FFMA R27, R27, R24, R20 ;  /* 0x000000181b1b7223 */ /* 0x008fe20000000014 */
[----:B------:R-:W-:Y:S02]  /*0be0*/  IADD3 R16, PT, PT, R16, 0x20, RZ ;  /* 0x0000002010107810 */ /* 0x000fe40007ffe0ff */
[----:B------:R-:W-:Y:S02]  /*0bf0*/  IADD3 R14, PT, PT, R14, 0x20, RZ ;  /* 0x000000200e0e7810 */ /* 0x000fe40007ffe0ff */
[----:B------:R-:W-:Y:S02]  /*0c00*/  IADD3 R17, PT, PT, R17, 0x20, RZ ;  /* 0x0000002011117810 */ /* 0x000fe40007ffe0ff */
[----:B------:R-:W-:Y:S01]  /*0c10*/  IADD3.X R15, PT, PT, RZ, R15, RZ, P0, !PT ;  /* 0x0000000fff0f7210 */ /* 0x000fe200007fe4ff */
[----:B----4-:R-:W-:Y:S01]  /*0c20*/  FFMA R18, R2, R3, R27 ;  /* 0x0000000302127223 */ /* 0x010fe2000000001b */
[----:B------:R-:W-:Y:S01]  /*0c30*/  IADD3 R19, PT, PT, R19, 0x20, RZ ;  /* 0x0000002013137810 */ /* 0x000fe20007ffe0ff */
[----:B------:R-:W-:Y:S01]  /*0c40*/  UIADD3 UR5, UPT, UPT, UR5, 0x20, URZ ;  /* 0x0000002005057890 */ /* 0x000fe2000fffe0ff */
[----:B------:R-:W-:Y:S11]  /*0c50*/  BRA.U UP0, `(.L_x_3) ;  /* 0xfffffff500cc7547 */ /* 0x000ff6000b83ffff */
[----:B------:R-:W-:-:S12]  /*0c60*/  UIADD3 UR5, UPT, UPT, UR5, -0x10, URZ ;  /* 0xfffffff005057890 */ /* 0x000fd8000fffe0ff */
.L_x_2:
[----:B------:R-:W0:Y:S02]  /*0c70*/  LDCU UR6, c[0x0][0x3a8] ;  /* 0x00007500ff0677ac */ /* 0x000e240008000800 */
[----:B0-----:R-:W-:-:S04]  /*0c80*/  UIADD3 UR6, UPT, UPT, UR6, -0x1, URZ ;  /* 0xffffffff06067890 */ /* 0x001fc8000fffe0ff */
[----:B------:R-:W-:-:S09]  /*0c90*/  ULOP3.LUT UP0, URZ, UR6, 0x10, URZ, 0xc0, !UPT ;  /* 0x0000001006ff7892 */ /* 0x000fd2000f80c0ff */
[----:B------:R-:W-:Y:S05]  /*0ca0*/  BRA.U UP0, `(.L_x_1) ;  /* 0x0000000500287547 */ /* 0x000fea000b800000 */
[----:B------:R-:W0:Y:S01]  /*0cb0*/  S2R R12, SR_TID.X ;  /* 0x00000000000c7919 */ /* 0x000e220000002100 */
[----:B------:R-:W1:Y:S01]  /*0cc0*/  LDCU UR10, c[0x0][0x3a4] ;  /* 0x00007480ff0a77ac */ /* 0x000e620008000800 */
[----:B------:R-:W4:Y:S01]  /*0cd0*/  S2R R3, SR_TID.Y ;  /* 0x0000000000037919 */ /* 0x000f220000002200 */
[----:B------:R-:W2:Y:S01]  /*0ce0*/  LDCU UR6, c[0x0][0x3a0] ;  /* 0x00007400ff0677ac */ /* 0x000ea20008000800 */
[----:B-1----:R-:W-:Y:S02]  /*0cf0*/  ISETP.GE.AND P1, PT, R22, UR10, PT ;  /* 0x0000000a16007c0c */ /* 0x002fe4000bf26270 */
[----:B0-----:R-:W-:Y:S02]  /*0d00*/  IADD3 R12, PT, PT, R12, UR5, RZ ;  /* 0x000000050c0c7c10 */ /* 0x001fe4000fffe0ff */
[----:B----4-:R-:W-:Y:S02]  /*0d10*/  LEA R17, R0, R3, 0x4 ;  /* 0x0000000300117211 */ /* 0x010fe400078e20ff */
[----:B------:R-:W-:-:S02]  /*0d20*/  ISETP.GE.AND P0, PT, R12, UR9, PT ;  /* 0x000000090c007c0c */ /* 0x000fc4000bf06270 */
[----:B------:R-:W-:Y:S02]  /*0d30*/  IADD3 R14, PT, PT, R3, UR5, RZ ;  /* 0x00000005030e7c10 */ /* 0x000fe4000fffe0ff */
[----:B--2---:R-:W-:Y:S02]  /*0d40*/  ISETP.GE.OR P0, PT, R17, UR6, P0 ;  /* 0x0000000611007c0c */ /* 0x004fe40008706670 */
[----:B------:R-:W-:-:S11]  /*0d50*/  ISETP.GE.OR P1, PT, R14, UR9, P1 ;  /* 0x000000090e007c0c */ /* 0x000fd60008f26670 */
[----:B------:R-:W0:Y:S02]  /*0d60*/  @!P0 LDC.64 R4, c[0x0][0x380] ;  /* 0x0000e000ff048b82 */ /* 0x000e240000000a00 */
[----:B------:R-:W-:Y:S01]  /*0d70*/  @!P1 IADD3 R15, PT, PT, R13, R14, RZ ;  /* 0x0000000e0d0f9210 */ /* 0x000fe20007ffe0ff */
[----:B------:R-:W-:-:S05]  /*0d80*/  @!P0 IMAD R13, R17, UR9, R12 ;  /* 0x00000009110d8c24 */ /* 0x000fca000f8e020c */
[----:B------:R-:W1:Y:S01]  /*0d90*/  @!P1 LDC.64 R2, c[0x0][0x388] ;  /* 0x0000e200ff029b82 */ /* 0x000e620000000a00 */
[----:B0-----:R-:W-:-:S06]  /*0da0*/  @!P0 IMAD.WIDE R4, R13, 0x2, R4 ;  /* 0x000000020d048825 */ /* 0x001fcc00078e0204 */
[----:B------:R-:W2:Y:S01]  /*0db0*/  @!P0 LDG.E.U16.CONSTANT R4, desc[UR12][R4.64] ;  /* 0x0000000c04048981 */ /* 0x000ea2000c1e9500 */
[----:B-1----:R-:W-:-:S06]  /*0dc0*/  @!P1 IMAD.WIDE.U32 R2, R15, 0x2, R2 ;  /* 0x000000020f029825 */ /* 0x002fcc00078e0002 */
[----:B------:R-:W3:Y:S01]  /*0dd0*/  @!P1 LDG.E.U16.CONSTANT R2, desc[UR12][R2.64] ;  /* 0x0000000c02029981 */ /* 0x000ee2000c1e9500 */
[----:B------:R-:W-:Y:S01]  /*0de0*/  CS2R R12, SRZ ;  /* 0x00000000000c7805 */ /* 0x000fe2000001ff00 */
[----:B--2---:R-:W-:Y:S02]  /*0df0*/  @!P0 HADD2.F32 R13, -RZ, R4.H0_H0 ;  /* 0x20000004ff0d8230 */ /* 0x004fe40000004100 */
[----:B---3--:R-:W-:-:S03]  /*0e00*/  @!P1 HADD2.F32 R12, -RZ, R2.H0_H0 ;  /* 0x20000002ff0c9230 */ /* 0x008fc60000004100 */
[----:B------:R-:W-:Y:S04]  /*0e10*/  STS [R10], R13 ;  /* 0x0000000d0a007388 */ /* 0x000fe80000000800 */
[----:B------:R-:W-:Y:S01]  /*0e20*/  STS [R11], R12 ;  /* 0x0000000c0b007388 */ /* 0x000fe20000000800 */
[----:B------:R-:W-:Y:S06]  /*0e30*/  BAR.SYNC.DEFER_BLOCKING 0x0 ;  /* 0x0000000000007b1d */ /* 0x000fec0000010000 */
[----:B------:R-:W-:Y:S04]  /*0e40*/  LDS R15, [R8] ;  /* 0x00000000080f7984 */ /* 0x000fe80000000800 */
[----:B------:R-:W0:Y:S04]  /*0e50*/  LDS R14, [R9] ;  /* 0x00000000090e7984 */ /* 0x000e280000000800 */
[----:B------:R-:W-:Y:S04]  /*0e60*/  LDS R17, [R8+0x4] ;  /* 0x0000040008117984 */ /* 0x000fe80000000800 */
[----:B------:R-:W1:Y:S04]  /*0e70*/  LDS R16, [R9+0x44] ;  /* 0x0000440009107984 */ /* 0x000e680000000800 */
[----:B------:R-:W-:Y:S04]  /*0e80*/  LDS R24, [R8+0x8] ;  /* 0x0000080008187984 */ /* 0x000fe80000000800 */
[----:B------:R-:W2:Y:S04]  /*0e90*/  LDS R19, [R9+0x88] ;  /* 0x0000880009137984 */ /* 0x000ea80000000800 */
[----:B------:R-:W-:Y:S04]  /*0ea0*/  LDS R20, [R8+0xc] ;  /* 0x00000c0008147984 */ /* 0x000fe80000000800 */
[----:B------:R-:W3:Y:S04]  /*0eb0*/  LDS R21, [R9+0xcc] ;  /* 0x0000cc0009157984 */ /* 0x000ee80000000800 */
[----:B------:R-:W-:Y:S04]  /*0ec0*/  LDS R22, [R8+0x10] ;  /* 0x0000100008167984 */ /* 0x000fe80000000800 */
[----:B------:R-:W4:Y:S04]  /*0ed0*/  LDS R23, [R9+0x110] ;  /* 0x0001100009177984 */ /* 0x000f280000000800 */
[----:B------:R-:W-:Y:S04]  /*0ee0*/  LDS R12, [R8+0x14] ;  /* 0x00001400080c7984 */ /* 0x000fe80000000800 */
[----:B------:R-:W5:Y:S04]  /*0ef0*/  LDS R13, [R9+0x154] ;  /* 0x00015400090d7984 */ /* 0x000f680000000800 */
[----:B------:R-:W-:Y:S04]  /*0f00*/  LDS R5, [R8+0x18] ;  /* 0x0000180008057984 */ /* 0x000fe80000000800 */
[----:B------:R-:W5:Y:S01]  /*0f10*/  LDS R4, [R9+0x198] ;  /* 0x0001980009047984 */ /* 0x000f620000000800 */
[----:B0-----:R-:W-:-:S03]  /*0f20*/  FFMA R18, R15, R14, R18 ;  /* 0x0000000e0f127223 */ /* 0x001fc60000000012 */
[----:B------:R-:W-:Y:S04]  /*0f30*/  LDS R3, [R8+0x1c] ;  /* 0x00001c0008037984 */ /* 0x000fe80000000800 */
[----:B------:R-:W0:Y:S01]  /*0f40*/  LDS R2, [R9+0x1dc] ;  /* 0x0001dc0009027984 */ /* 0x000e220000000800 */
[----:B-1----:R-:W-:-:S03]  /*0f50*/  FFMA R25, R17, R16, R18 ;  /* 0x0000001011197223 */ /* 0x002fc60000000012 */
[----:B------:R-:W-:Y:S04]  /*0f60*/  LDS R14, [R8+0x20] ;  /* 0x00002000080e7984 */ /* 0x000fe80000000800 */
[----:B------:R-:W1:Y:S01]  /*0f70*/  LDS R15, [R9+0x220] ;  /* 0x00022000090f7984 */ /* 0x000e620000000800 */
[----:B--2---:R-:W-:-:S03]  /*0f80*/  FFMA R25, R24, R19, R25 ;  /* 0x0000001318197223 */ /* 0x004fc60000000019 */
[----:B------:R-:W-:Y:S04]  /*0f90*/  LDS R16, [R8+0x24] ;  /* 0x0000240008107984 */ /* 0x000fe80000000800 */
[----:B------:R-:W2:Y:S01]  /*0fa0*/  LDS R17, [R9+0x264] ;  /* 0x0002640009117984 */ /* 0x000ea20000000800 */
[----:B---3--:R-:W-:-:S03]  /*0fb0*/  FFMA R25, R20, R21, R25 ;  /* 0x0000001514197223 */ /* 0x008fc60000000019 */
[----:B------:R-:W-:Y:S04]  /*0fc0*/  LDS R18, [R8+0x28] ;  /* 0x0000280008127984 */ /* 0x000fe80000000800 */
[----:B------:R-:W3:Y:S01]  /*0fd0*/  LDS R19, [R9+0x2a8] ;  /* 0x0002a80009137984 */ /* 0x000ee20000000800 */
[----:B----4-:R-:W-:-:S03]  /*0fe0*/  FFMA R25, R22, R23, R25 ;  /* 0x0000001716197223 */ /* 0x010fc60000000019 */
[----:B------:R-:W-:Y:S04]  /*0ff0*/  LDS R20, [R8+0x2c] ;  /* 0x00002c0008147984 */ /* 0x000fe80000000800 */
[----:B------:R-:W4:Y:S01]  /*1000*/  LDS R21, [R9+0x2ec] ;  /* 0x0002ec0009157984 */ /* 0x000f220000000800 */
[----:B-----5:R-:W-:-:S03]  /*1010*/  FFMA R24, R12, R13, R25 ;  /* 0x0000000d0c187223 */ /* 0x020fc60000000019 */
[----:B------:R-:W-:Y:S04]  /*1020*/  LDS R22, [R8+0x30] ;  /* 0x0000300008167984 */ /* 0x000fe80000000800 */
[----:B------:R-:W5:Y:S01]  /*1030*/  LDS R23, [R9+0x330] ;  /* 0x0003300009177984 */ /* 0x000f620000000800 */
[----:B------:R-:W-:-:S03]  /*1040*/  FFMA R26, R5, R4, R24 ;  /* 0x00000004051a7223 */ /* 0x000fc60000000018 */
[----:B------:R-:W-:Y:S04]  /*1050*/  LDS R12, [R8+0x34] ;  /* 0x00003400080c7984 */ /* 0x000fe80000000800 */
[----:B------:R-:W5:Y:S04]  /*1060*/  LDS R13, [R9+0x374] ;  /* 0x00037400090d7984 */ /* 0x000f680000000800 */
[----:B------:R-:W-:Y:S04]  /*1070*/  LDS R24, [R8+0x38] ;  /* 0x0000380008187984 */ /* 0x000fe80000000800 */
[----:B------:R-:W5:Y:S04]  /*1080*/  LDS R25, [R9+0x3b8] ;  /* 0x0003b80009197984 */ /* 0x000f680000000800 */
[----:B------:R-:W-:Y:S04]  /*1090*/  LDS R4, [R8+0x3c] ;  /* 0x00003c0008047984 */ /* 0x000fe80000000800 */
[----:B------:R-:W5:Y:S01]  /*10a0*/  LDS R5, [R9+0x3fc] ;  /* 0x0003fc0009057984 */ /* 0x000f620000000800 */
[----:B0-----:R-:W-:-:S04]  /*10b0*/  FFMA R3, R3, R2, R26 ;  /* 0x0000000203037223 */ /* 0x001fc8000000001a */
[----:B-1----:R-:W-:-:S04]  /*10c0*/  FFMA R3, R14, R15, R3 ;  /* 0x0000000f0e037223 */ /* 0x002fc80000000003 */
[----:B--2---:R-:W-:-:S04]  /*10d0*/  FFMA R3, R16, R17, R3 ;  /* 0x0000001110037223 */ /* 0x004fc80000000003 */
[----:B---3--:R-:W-:-:S04]  /*10e0*/  FFMA R3, R18, R19, R3 ;  /* 0x0000001312037223 */ /* 0x008fc80000000003 */
[----:B----4-:R-:W-:-:S04]  /*10f0*/  FFMA R3, R20, R21, R3 ;  /* 0x0000001514037223 */ /* 0x010fc80000000003 */
[----:B-----5:R-:W-:-:S04]  /*1100*/  FFMA R3, R22, R23, R3 ;  /* 0x0000001716037223 */ /* 0x020fc80000000003 */
[----:B------:R-:W-:-:S04]  /*1110*/  FFMA R3, R12, R13, R3 ;  /* 0x0000000d0c037223 */ /* 0x000fc80000000003 */
[----:B------:R-:W-:-:S04]  /*1120*/  FFMA R3, R24, R25, R3 ;  /* 0x0000001918037223 */ /* 0x000fc80000000003 */
[----:B------:R-:W-:Y:S01]  /*1130*/  FFMA R18, R4, R5, R3 ;  /* 0x0000000504127223 */ /* 0x000fe20000000003 */
[----:B------:R-:W-:Y:S06]  /*1140*/  BAR.SYNC.DEFER_BLOCKING 0x0 ;  /* 0x0000000000007b1d */ /* 0x000fec0000010000 */
.L_x_1:
[----:B------:R-:W0:Y:S01]  /*1150*/  S2R R13, SR_TID.X ;  /* 0x00000000000d7919 */ /* 0x000e220000002100 */
[----:B------:R-:W1:Y:S01]  /*1160*/  LDCU UR5, c[0x0][0x3ac] ;  /* 0x00007580ff0577ac */ /* 0x000e620008000800 */
[----:B------:R-:W2:Y:S01]  /*1170*/  S2R R2, SR_TID.Y ;  /* 0x0000000000027919 */ /* 0x000ea20000002200 */
[----:B------:R-:W3:Y:S01]  /*1180*/  LDCU UR6, c[0x0][0x3a4] ;  /* 0x00007480ff0677ac */ /* 0x000ee20008000800 */
[----:B0-----:R-:W-:Y:S02]  /*1190*/  LEA R12, R6, R13, 0x4 ;  /* 0x0000000d060c7211 */ /* 0x001fe400078e20ff */
[----:B--2---:R-:W-:Y:S02]  /*11a0*/  IADD3 R3, PT, PT, R2, UR4, RZ ;  /* 0x0000000402037c10 */ /* 0x004fe4000fffe0ff */
[----:B-1----:R-:W-:-:S04]  /*11b0*/  ISETP.GE.AND P0, PT, R12, UR5, PT ;  /* 0x000000050c007c0c */ /* 0x002fc8000bf06270 */
[----:B---3--:R-:W-:-:S13]  /*11c0*/  ISETP.GE.OR P0, PT, R3, UR6, P0 ;  /* 0x0000000603007c0c */ /* 0x008fda0008706670 */
[----:B------:R-:W0:Y:S01]  /*11d0*/  @!P0 LDC.64 R4, c[0x0][0x390] ;  /* 0x0000e400ff048b82 */ /* 0x000e220000000a00 */
[----:B------:R-:W-:-:S04]  /*11e0*/  @!P0 IMAD R3, R12, UR6, R3 ;  /* 0x000000060c038c24 */ /* 0x000fc8000f8e0203 */
[----:B0-----:R-:W-:-:S06]  /*11f0*/  @!P0 IMAD.WIDE R4, R3, 0x2, R4 ;  /* 0x0000000203048825 */ /* 0x001fcc00078e0204 */
[----:B------:R-:W2:Y:S01]  /*1200*/  @!P0 LDG.E.U16.CONSTANT R4, desc[UR12][R4.64] ;  /* 0x0000000c04048981 */ /* 0x000ea2000c1e9500 */
[----:B------:R-:W-:Y:S01]  /*1210*/  MOV R3, 0x400 ;  /* 0x0000040000037802 */ /* 0x000fe20000000f00 */
[----:B------:R-:W-:Y:S01]  /*1220*/  UIADD3 UR4, UPT, UPT, UR4, 0x10, URZ ;  /* 0x0000001004047890 */ /* 0x000fe2000fffe0ff */
[----:B------:R-:W-:Y:S01]  /*1230*/  FMNMX R18, RZ, R18, !PT ;  /* 0x00000012ff127209 */ /* 0x000fe20007800000 */
[----:B------:R-:W0:Y:S01]  /*1240*/  S2R R12, SR_CgaCtaId ;  /* 0x00000000000c7919 */ /* 0x000e220000008800 */
[----:B------:R-:W-:Y:S01]  /*1250*/  IADD3 R3, PT, PT, R3, 0x880, RZ ;  /* 0x0000088003037810 */ /* 0x000fe20007ffe0ff */
[----:B------:R-:W-:-:S03]  /*1260*/  UISETP.GE.AND UP0, UPT, UR4, UR6, UPT ;  /* 0x000000060400728c */ /* 0x000fc6000bf06270 */
[----:B0-----:R-:W-:Y:S01]  /*1270*/  LEA R3, R12, R3, 0x18 ;  /* 0x000000030c037211 */ /* 0x001fe200078ec0ff */
[----:B------:R-:W-:-:S04]  /*1280*/  HFMA2 R12, -RZ, RZ, 0, 0 ;  /* 0x00000000ff0c7431 */ /* 0x000fc800000001ff */
[----:B------:R-:W-:-:S05]  /*1290*/  IMAD R2, R2, 0x44, R3 ;  /* 0x0000004402027824 */ /* 0x000fca00078e0203 */
[----:B------:R-:W-:-:S05]  /*12a0*/  LEA R3, R13, R2, 0x2 ;  /* 0x000000020d037211 */ /* 0x000fca00078e10ff */
[----:B------:R-:W-:Y:S01]  /*12b0*/  STS [R3], R18 ;  /* 0x0000001203007388 */ /* 0x000fe20000000800 */
[----:B------:R-:W-:Y:S01]  /*12c0*/  BAR.SYNC.DEFER_BLOCKING 0x0 ;  /* 0x0000000000007b1d */ /* 0x000fe20000010000 */
[----:B--2---:R-:W-:-:S05]  /*12d0*/  @!P0 HADD2.F32 R12, -RZ, R4.H0_H0 ;  /* 0x20000004ff0c8230 */ /* 0x004fca0000004100 */
[----:B------:R-:W-:Y:S02]  /*12e0*/  STS [R11], R12 ;  /* 0x0000000c0b007388 */ /* 0x000fe40000000800 */
        /* <DEDUP_REMOVED lines=10> */
[----:B------:R-:W5:Y:S04]  /*1390*/  LDS R24, [R9+0x110] ;  /* 0x0001100009187984 */ /* 0x000f680000000800 */
[----:B------:R-:W-:Y:S04]  /*13a0*/  LDS R13, [R2+0x14] ;  /* 0x00001400020d7984 */ /* 0x000fe80000000800 */
[----:B------:R-:W4:Y:S01]  /*13b0*/  LDS R14, [R9+0x154] ;  /* 0x00015400090e7984 */ /* 0x000f220000000800 */
        /* <DEDUP_REMOVED lines=12> */
[----:B-----5:R-:W-:-:S03]  /*1480*/  FFMA R26, R21, R24, R26 ;  /* 0x00000018151a7223 */ /* 0x020fc6000000001a */
[----:B------:R-:W-:Y:S04]  /*1490*/  LDS R17, [R2+0x28] ;  /* 0x0000280002117984 */ /* 0x000fe80000000800 */
[----:B------:R-:W5:Y:S01]  /*14a0*/  LDS R20, [R9+0x2a8] ;  /* 0x0002a80009147984 */ /* 0x000f620000000800 */
[----:B----4-:R-:W-:-:S03]  /*14b0*/  FFMA R23, R13, R14, R26 ;  /* 0x0000000e0d177223 */ /* 0x010fc6000000001a */
        /* <DEDUP_REMOVED lines=14> */
[----:B-----5:R-:W-:-:S04]  /*15a0*/  FFMA R16, R17, R20, R16 ;  /* 0x0000001411107223 */ /* 0x020fc80000000010 */
[----:B----4-:R-:W-:-:S04]  /*15b0*/  FFMA R16, R19, R22, R16 ;  /* 0x0000001613107223 */ /* 0x010fc80000000010 */
[----:B0-----:R-:W-:-:S04]  /*15c0*/  FFMA R16, R21, R24, R16 ;  /* 0x0000001815107223 */ /* 0x001fc80000000010 */
[----:B-1----:R-:W-:-:S04]  /*15d0*/  FFMA R14, R13, R14, R16 ;  /* 0x0000000e0d0e7223 */ /* 0x002fc80000000010 */
[----:B--2---:R-:W-:-:S04]  /*15e0*/  FFMA R12, R5, R12, R14 ;  /* 0x0000000c050c7223 */ /* 0x004fc8000000000e */
[----:B---3--:R-:W-:Y:S01]  /*15f0*/  FFMA R7, R23, R26, R12 ;  /* 0x0000001a17077223 */ /* 0x008fe2000000000c */
[----:B------:R-:W-:Y:S06]  /*1600*/  BAR.SYNC.DEFER_BLOCKING 0x0 ;  /* 0x0000000000007b1d */ /* 0x000fec0000010000 */
[----:B------:R-:W-:Y:S05]  /*1610*/  BRA.U !UP0, `(.L_x_4) ;  /* 0xffffffe908d87547 */ /* 0x000fea000b83ffff */
.L_x_0:
[----:B------:R-:W1:Y:S01]  /*1620*/  S2R R5, SR_TID.X ;  /* 0x0000000000057919 */ /* 0x000e620000002100 */
[----:B------:R-:W0:Y:S01]  /*1630*/  LDCU UR4, c[0x0][0x3ac] ;  /* 0x00007580ff0477ac */ /* 0x000e220008000800 */
[----:B------:R-:W4:Y:S01]  /*1640*/  S2R R3, SR_TID.Y ;  /* 0x0000000000037919 */ /* 0x000f220000002200 */
[----:B------:R-:W2:Y:S01]  /*1650*/  LDCU UR5, c[0x0][0x3a0] ;  /* 0x00007400ff0577ac */ /* 0x000ea20008000800 */
[----:B-1----:R-:W-:Y:S02]  /*1660*/  LEA R5, R6, R5, 0x4 ;  /* 0x0000000506057211 */ /* 0x002fe400078e20ff */
[----:B----4-:R-:W-:Y:S02]  /*1670*/  LEA R0, R0, R3, 0x4 ;  /* 0x0000000300007211 */ /* 0x010fe400078e20ff */
[----:B0-----:R-:W-:-:S04]  /*1680*/  ISETP.GE.AND P0, PT, R5, UR4, PT ;  /* 0x0000000405007c0c */ /* 0x001fc8000bf06270 */
[----:B--2---:R-:W-:-:S13]  /*1690*/  ISETP.GE.OR P0, PT, R0, UR5, P0 ;  /* 0x0000000500007c0c */ /* 0x004fda0008706670 */
[----:B------:R-:W-:Y:S05]  /*16a0*/  @P0 EXIT ;  /* 0x000000000000094d */ /* 0x000fea0003800000 */
[----:B------:R-:W0:Y:S01]  /*16b0*/  LDC.64 R2, c[0x0][0x398] ;  /* 0x0000e600ff027b82 */ /* 0x000e220000000a00 */
[----:B------:R-:W-:Y:S01]  /*16c0*/  FMNMX R7, RZ, R7, !PT ;  /* 0x00000007ff077209 */ /* 0x000fe20007800000 */
[----:B------:R-:W-:-:S03]  /*16d0*/  IMAD R5, R0, UR4, R5 ;  /* 0x0000000400057c24 */ /* 0x000fc6000f8e0205 */
[----:B------:R-:W-:Y:S01]  /*16e0*/  F2FP.F16.F32.PACK_AB R7, RZ, R7 ;  /* 0x00000007ff07723e */ /* 0x000fe200000000ff */
[----:B0-----:R-:W-:-:S05]  /*16f0*/  IMAD.WIDE R2, R5, 0x2, R2 ;  /* 0x0000000205027825 */ /* 0x001fca00078e0202 */
[----:B------:R-:W-:Y:S01]  /*1700*/  STG.E.U16 desc[UR12][R2.64], R7 ;  /* 0x0000000702007986 */ /* 0x000fe2000c10150c */
[----:B------:R-:W-:Y:S05]  /*1710*/  EXIT ;  /* 0x000000000000794d */ /* 0x000fea0003800000 */
.L_x_5:
[----:B------:R-:W-:-:S00]  /*1720*/  BRA `(.L_x_5) ;  /* 0xfffffffc00fc7947 */ /* 0x000fc0000383ffff */
[----:B------:R-:W-:-:S00]  /*1730*/  NOP ;  /* 0x0000000000007918 */ /* 0x000fc00000000000 */
        /* <DEDUP_REMOVED lines=12> */
.L_x_10:


//--------------------- .text._Z21b2b_gemm_shmem_kernelPK6__halfS1_S1_PS_iiii --------------------------
	.section	.text._Z21b2b_gemm_shmem_kernelPK6__halfS1_S1_PS_iiii,"ax",@progbits
	.align	128
        .global         _Z21b2b_gemm_shmem_kernelPK6__halfS1_S1_PS_iiii
        .type           _Z21b2b_gemm_shmem_kernelPK6__halfS1_S1_PS_iiii,@function
        .size           _Z21b2b_gemm_shmem_kernelPK6__halfS1_S1_PS_iiii,(.L_x_11 - _Z21b2b_gemm_shmem_kernelPK6__halfS1_S1_PS_iiii)
        .other          _Z21b2b_gemm_shmem_kernelPK6__halfS1_S1_PS_iiii,@"STO_CUDA_ENTRY STV_DEFAULT"
_Z21b2b_gemm_shmem_kernelPK6__halfS1_S1_PS_iiii:
.text._Z21b2b_gemm_shmem_kernelPK6__halfS1_S1_PS_iiii:
[----:B------:R-:W-:Y:S01]  /*0000*/  LDC R1, c[0x0][0x37c] ;  /* 0x0000df00ff017b82 */ /* 0x000fe20000000800 */
[----:B------:R-:W0:Y:S07]  /*0010*/  S2R R3, SR_CTAID.Y ;  /* 0x0000000000037919 */ /* 0x000e2e0000002600 */
[----:B------:R-:W1:Y:S01]  /*0020*/  S2UR UR5, SR_CTAID.X ;  /* 0x00000000000579c3 */ /* 0x000e620000002500 */
[----:B------:R-:W2:Y:S01]  /*0030*/  LDCU UR8, c[0x0][0x3a8] ;  /* 0x00007500ff0877ac */ /* 0x000ea20008000800 */
[----:B------:R-:W-:Y:S01]  /*0040*/  HFMA2 R25, -RZ, RZ, 0, 0 ;  /* 0x00000000ff197431 */ /* 0x000fe200000001ff */
[----:B------:R-:W0:Y:S01]  /*0050*/  S2R R0, SR_TID.Y ;  /* 0x0000000000007919 */ /* 0x000e220000002200 */
[----:B------:R-:W3:Y:S01]  /*0060*/  LDCU.64 UR10, c[0x0][0x358] ;  /* 0x00006b00ff0a77ac */ /* 0x000ee20008000a00 */
[----:B------:R-:W4:Y:S01]  /*0070*/  S2R R2, SR_TID.X ;  /* 0x0000000000027919 */ /* 0x000f220000002100 */
[----:B--2---:R-:W-:-:S02]  /*0080*/  UISETP.GE.AND UP0, UPT, UR8, 0x1, UPT ;  /* 0x000000010800788c */ /* 0x004fc4000bf06270 */
[----:B-1----:R-:W-:Y:S01]  /*0090*/  USHF.L.U32 UR5, UR5, 0x4, URZ ;  /* 0x0000000405057899 */ /* 0x002fe200080006ff */
[----:B0-----:R-:W-:-:S05]  /*00a0*/  LEA R3, R3, R0, 0x4 ;  /* 0x0000000003037211 */ /* 0x001fca00078e20ff */
[----:B----4-:R-:W-:Y:S01]  /*00b0*/  IADD3 R16, PT, PT, R2, UR5, RZ ;  /* 0x0000000502107c10 */ /* 0x010fe2000fffe0ff */
[----:B---3--:R-:W-:Y:S06]  /*00c0*/  BRA.U !UP0, `(.L_x_6) ;  /* 0x0000000d08647547 */ /* 0x008fec000b800000 */
[----:B------:R-:W0:Y:S01]  /*00d0*/  S2UR UR7, SR_CgaCtaId ;  /* 0x00000000000779c3 */ /* 0x000e220000008800 */
[----:B------:R-:W-:Y:S01]  /*00e0*/  UMOV UR4, 0x400 ;  /* 0x0000040000047882 */ /* 0x000fe20000000000 */
[----:B------:R-:W-:Y:S02]  /*00f0*/  UISETP.GE.U32.AND UP0, UPT, UR8, 0x11, UPT ;  /* 0x000000110800788c */ /* 0x000fe4000bf06070 */
[----:B------:R-:W-:Y:S01]  /*0100*/  IMAD R21, R16, UR8, RZ ;  /* 0x0000000810157c24 */ /* 0x000fe2000f8e02ff */
[----:B------:R-:W-:Y:S01]  /*0110*/  UIADD3 UR6, UPT, UPT, UR4, 0x400, URZ ;  /* 0x0000040004067890 */ /* 0x000fe2000fffe0ff */
[----:B------:R-:W-:Y:S01]  /*0120*/  MOV R25, RZ ;  /* 0x000000ff00197202 */ /* 0x000fe20000000f00 */
[----:B------:R-:W-:Y:S02]  /*0130*/  UIADD3 UR12, UPT, UPT, UR8, 0xf, URZ ;  /* 0x0000000f080c7890 */ /* 0x000fe4000fffe0ff */
[----:B0-----:R-:W-:Y:S02]  /*0140*/  ULEA UR6, UR7, UR6, 0x18 ;  /* 0x0000000607067291 */ /* 0x001fe4000f8ec0ff */
[----:B------:R-:W-:-:S04]  /*0150*/  ULEA UR4, UR7, UR4, 0x18 ;  /* 0x0000000407047291 */ /* 0x000fc8000f8ec0ff */
[C---:B------:R-:W-:Y:S02]  /*0160*/  LEA R5, R0.reuse, UR6, 0x6 ;  /* 0x0000000600057c11 */ /* 0x040fe4000f8e30ff */
[----:B------:R-:W-:Y:S01]  /*0170*/  LEA R17, R0, UR4, 0x6 ;  /* 0x0000000400117c11 */ /* 0x000fe2000f8e30ff */
[----:B------:R-:W-:Y:S01]  /*0180*/  UMOV UR4, URZ ;  /* 0x000000ff00047c82 */ /* 0x000fe20008000000 */
[----:B------:R-:W-:Y:S01]  /*0190*/  LEA R20, R2, R5, 0x2 ;  /* 0x0000000502147211 */ /* 0x000fe200078e10ff */
[----:B------:R-:W-:Y:S06]  /*01a0*/  BRA.U !UP0, `(.L_x_7) ;  /* 0x0000000908307547 */ /* 0x000fec000b800000 */
[----:B------:R-:W0:Y:S01]  /*01b0*/  LDCU UR6, c[0x0][0x3a0] ;  /* 0x00007400ff0677ac */ /* 0x000e220008000800 */
[----:B------:R-:W-:Y:S01]  /*01c0*/  HFMA2 R15, -RZ, RZ, 0, 9.5367431640625e-07 ;  /* 0x00000010ff0f7431 */ /* 0x000fe200000001ff */
[----:B------:R-:W-:Y:S01]  /*01d0*/  IADD3 R19, PT, PT, R21, R0, RZ ;  /* 0x0000000015137210 */ /* 0x000fe20007ffe0ff */
[C---:B------:R-:W-:Y:S01]  /*01e0*/  IMAD R18, R3.reuse, UR8, R2 ;  /* 0x0000000803127c24 */ /* 0x040fe2000f8e0202 */
[----:B------:R-:W-:Y:S01]  /*01f0*/  USHF.R.U32.HI UR4, URZ, 0x4, UR12 ;  /* 0x00000004ff047899 */ /* 0x000fe2000801160c */
[----:B------:R-:W-:Y:S01]  /*0200*/  MOV R25, RZ ;  /* 0x000000ff00197202 */ /* 0x000fe20000000f00 */
[----:B------:R-:W1:Y:S01]  /*0210*/  LDCU UR9, c[0x0][0x3a8] ;  /* 0x00007500ff0977ac */ /* 0x000e620008000800 */
[----:B------:R-:W-:Y:S02]  /*0220*/  MOV R14, R2 ;  /* 0x00000002000e7202 */ /* 0x000fe40000000f00 */
[----:B------:R-:W-:Y:S01]  /*0230*/  MOV R13, R0 ;  /* 0x00000000000d7202 */ /* 0x000fe20000000f00 */
[----:B------:R-:W-:Y:S01]  /*0240*/  ULOP3.LUT UR4, UR4, 0x7fffffe, URZ, 0xc0, !UPT ;  /* 0x07fffffe04047892 */ /* 0x000fe2000f8ec0ff */
[----:B------:R-:W2:Y:S03]  /*0250*/  LDCU UR13, c[0x0][0x3a4] ;  /* 0x00007480ff0d77ac */ /* 0x000ea60008000800 */
[----:B------:R-:W-:Y:S01]  /*0260*/  UIADD3 UR4, UPT, UPT, -UR4, URZ, URZ ;  /* 0x000000ff04047290 */ /* 0x000fe2000fffe1ff */
[----:B0-----:R-:W-:-:S13]  /*0270*/  ISETP.GE.AND P1, PT, R3, UR6, PT ;  /* 0x0000000603007c0c */ /* 0x001fda000bf26270 */
.L_x_8:
[----:B--2---:R-:W-:Y:S01]  /*0280*/  ISETP.GE.AND P0, PT, R16, UR13, PT ;  /* 0x0000000d10007c0c */ /* 0x004fe2000bf06270 */
[----:B-1----:R-:W-:Y:S02]  /*0290*/  UMOV UR8, UR9 ;  /* 0x0000000900087c82 */ /* 0x002fe40008000000 */
[----:B------:R-:W-:Y:S02]  /*02a0*/  ISETP.GE.OR P2, PT, R14, UR8, P1 ;  /* 0x000000080e007c0c */ /* 0x000fe40008f46670 */
[----:B------:R-:W-:-:S11]  /*02b0*/  ISETP.GE.OR P3, PT, R13, UR8, P0 ;  /* 0x000000080d007c0c */ /* 0x000fd60008766670 */
[----:B------:R-:W0:Y:S08]  /*02c0*/  @!P2 LDC.64 R6, c[0x0][0x380] ;  /* 0x0000e000ff06ab82 */ /* 0x000e300000000a00 */
[----:B------:R-:W1:Y:S01]  /*02d0*/  @!P3 LDC.64 R4, c[0x0][0x388] ;  /* 0x0000e200ff04bb82 */ /* 0x000e620000000a00 */
[----:B0-----:R-:W-:-:S06]  /*02e0*/  @!P2 IMAD.WIDE R6, R18, 0x2, R6 ;  /* 0x000000021206a825 */ /* 0x001fcc00078e0206 */
[----:B------:R-:W2:Y:S01]  /*02f0*/  @!P2 LDG.E.U16.CONSTANT R6, desc[UR10][R6.64] ;  /* 0x0000000a0606a981 */ /* 0x000ea2000c1e9500 */
[----:B-1----:R-:W-:-:S06]  /*0300*/  @!P3 IMAD.WIDE.U32 R4, R19, 0x2, R4 ;  /* 0x000000021304b825 */ /* 0x002fcc00078e0004 */
[----:B------:R-:W3:Y:S01]  /*0310*/  @!P3 LDG.E.U16.CONSTANT R4, desc[UR10][R4.64] ;  /* 0x0000000a0404b981 */ /* 0x000ee2000c1e9500 */
[----:B------:R-:W-:-:S04]  /*0320*/  IADD3 R8, PT, PT, R14, 0x10, RZ ;  /* 0x000000100e087810 */ /* 0x000fc80007ffe0ff */
[----:B------:R-:W-:-:S13]  /*0330*/  ISETP.GE.OR P4, PT, R8, UR8, P1 ;  /* 0x0000000808007c0c */ /* 0x000fda0008f86670 */
[----:B------:R-:W0:Y:S02]  /*0340*/  @!P4 LDC.64 R8, c[0x0][0x380] ;  /* 0x0000e000ff08cb82 */ /* 0x000e240000000a00 */
[----:B0-----:R-:W-:-:S05]  /*0350*/  @!P4 IMAD.WIDE R8, R18, 0x2, R8 ;  /* 0x000000021208c825 */ /* 0x001fca00078e0208 */
[----:B------:R0:W4:Y:S01]  /*0360*/  @!P4 LDG.E.U16.CONSTANT R23, desc[UR10][R8.64+0x20] ;  /* 0x0000200a0817c981 */ /* 0x000122000c1e9500 */
[----:B------:R-:W1:Y:S01]  /*0370*/  S2UR UR7, SR_CgaCtaId ;  /* 0x00000000000779c3 */ /* 0x000e620000008800 */
[----:B------:R-:W-:Y:S02]  /*0380*/  MOV R29, RZ ;  /* 0x000000ff001d7202 */ /* 0x000fe40000000f00 */
[----:B------:R-:W-:Y:S02]  /*0390*/  MOV R26, RZ ;  /* 0x000000ff001a7202 */ /* 0x000fe40000000f00 */
[----:B------:R-:W-:Y:S01]  /*03a0*/  LEA R22, R2, R17, 0x2 ;  /* 0x0000001102167211 */ /* 0x000fe200078e10ff */
[----:B------:R-:W-:Y:S02]  /*03b0*/  UMOV UR6, 0x400 ;  /* 0x0000040000067882 */ /* 0x000fe40000000000 */
[----:B------:R-:W-:-:S04]  /*03c0*/  UIADD3 UR6, UPT, UPT, UR6, 0x400, URZ ;  /* 0x0000040006067890 */ /* 0x000fc8000fffe0ff */
[----:B-1----:R-:W-:-:S06]  /*03d0*/  ULEA UR6, UR7, UR6, 0x18 ;  /* 0x0000000607067291 */ /* 0x002fcc000f8ec0ff */
[----:B------:R-:W-:Y:S01]  /*03e0*/  LEA R12, R2, UR6, 0x2 ;  /* 0x00000006020c7c11 */ /* 0x000fe2000f8e10ff */
[----:B--2---:R-:W-:Y:S02]  /*03f0*/  @!P2 HADD2.F32 R29, -RZ, R6.H0_H0 ;  /* 0x20000006ff1da230 */ /* 0x004fe40000004100 */
[----:B---3--:R-:W-:-:S03]  /*0400*/  @!P3 HADD2.F32 R26, -RZ, R4.H0_H0 ;  /* 0x20000004ff1ab230 */ /* 0x008fc60000004100 */
[----:B------:R-:W-:Y:S04]  /*0410*/  STS [R22], R29 ;  /* 0x0000001d16007388 */ /* 0x000fe80000000800 */
[----:B------:R-:W-:Y:S01]  /*0420*/  STS [R20], R26 ;  /* 0x0000001a14007388 */ /* 0x000fe20000000800 */
[----:B------:R-:W-:Y:S06]  /*0430*/  BAR.SYNC.DEFER_BLOCKING 0x0 ;  /* 0x0000000000007b1d */ /* 0x000fec0000010000 */
[----:B------:R-:W-:Y:S04]  /*0440*/  LDS R4, [R12] ;  /* 0x000000000c047984 */ /* 0x000fe80000000800 */
[----:B0-----:R-:W0:Y:S04]  /*0450*/  LDS.128 R8, [R17] ;  /* 0x0000000011087984 */ /* 0x001e280000000c00 */
[----:B------:R-:W1:Y:S04]  /*0460*/  LDS R5, [R12+0x40] ;  /* 0x000040000c057984 */ /* 0x000e680000000800 */
[----:B------:R-:W2:Y:S04]  /*0470*/  LDS R27, [R12+0x80] ;  /* 0x000080000c1b7984 */ /* 0x000ea80000000800 */
[----:B------:R-:W3:Y:S04]  /*0480*/  LDS R24, [R12+0xc0] ;  /* 0x0000c0000c187984 */ /* 0x000ee80000000800 */
[----:B------:R-:W-:Y:S04]  /*0490*/  LDS R29, [R12+0x140] ;  /* 0x000140000c1d7984 */ /* 0x000fe80000000800 */
[----:B------:R-:W-:Y:S04]  /*04a0*/  LDS R26, [R12+0x340] ;  /* 0x000340000c1a7984 */ /* 0x000fe80000000800 */
[----:B------:R-:W-:Y:S01]  /*04b0*/  LDS R28, [R12+0x3c0] ;  /* 0x0003c0000c1c7984 */ /* 0x000fe20000000800 */
[----:B0-----:R-:W-:-:S03]  /*04c0*/  FFMA R4, R8, R4, R25 ;  /* 0x0000000408047223 */ /* 0x001fc60000000019 */
[----:B------:R-:W-:Y:S01]  /*04d0*/  LDS R25, [R12+0x180] ;  /* 0x000180000c197984 */ /* 0x000fe20000000800 */
[----:B-1----:R-:W-:-:S03]  /*04e0*/  FFMA R8, R5, R9, R4 ;  /* 0x0000000905087223 */ /* 0x002fc60000000004 */
[----:B------:R-:W-:Y:S04]  /*04f0*/  LDS R9, [R12+0x100] ;  /* 0x000100000c097984 */ /* 0x000fe80000000800 */
[----:B------:R-:W0:Y:S01]  /*0500*/  LDS.128 R4, [R17+0x10] ;  /* 0x0000100011047984 */ /* 0x000e220000000c00 */
[----:B--2---:R-:W-:-:S04]  /*0510*/  FFMA R27, R27, R10, R8 ;  /* 0x0000000a1b1b7223 */ /* 0x004fc80000000008 */
[----:B---3--:R-:W-:Y:S02]  /*0520*/  FFMA R11, R24, R11, R27 ;  /* 0x0000000b180b7223 */ /* 0x008fe4000000001b */
[----:B------:R-:W1:Y:S04]  /*0530*/  LDS R24, [R12+0x1c0] ;  /* 0x0001c0000c187984 */ /* 0x000e680000000800 */
[----:B------:R-:W-:Y:S01]  /*0540*/  LDS R27, [R12+0x200] ;  /* 0x000200000c1b7984 */ /* 0x000fe20000000800 */
[----:B0-----:R-:W-:-:S03]  /*0550*/  FFMA R4, R4, R9, R11 ;  /* 0x0000000904047223 */ /* 0x001fc6000000000b */
[----:B------:R-:W0:Y:S01]  /*0560*/  LDS.128 R8, [R17+0x20] ;  /* 0x0000200011087984 */ /* 0x000e220000000c00 */
[----:B------:R-:W-:-:S03]  /*0570*/  FFMA R4, R29, R5, R4 ;  /* 0x000000051d047223 */ /* 0x000fc60000000004 */
[----:B------:R-:W2:Y:S01]  /*0580*/  LDS R29, [R12+0x240] ;  /* 0x000240000c1d7984 */ /* 0x000ea20000000800 */
[----:B------:R-:W-:Y:S01]  /*0590*/  FFMA R25, R25, R6, R4 ;  /* 0x0000000619197223 */ /* 0x000fe20000000004 */
[----:B------:R-:W-:Y:S02]  /*05a0*/  IADD3 R6, PT, PT, R13, 0x10, RZ ;  /* 0x000000100d067810 */ /* 0x000fe40007ffe0ff */
[----:B------:R-:W3:Y:S02]  /*05b0*/  LDS R5, [R12+0x280] ;  /* 0x000280000c057984 */ /* 0x000ee40000000800 */
[----:B------:R-:W-:Y:S01]  /*05c0*/  ISETP.GE.OR P0, PT, R6, UR8, P0 ;  /* 0x0000000806007c0c */ /* 0x000fe20008706670 */
[----:B-1----:R-:W-:Y:S01]  /*05d0*/  FFMA R7, R24, R7, R25 ;  /* 0x0000000718077223 */ /* 0x002fe20000000019 */
[----:B------:R-:W1:Y:S03]  /*05e0*/  LDS R4, [R12+0x2c0] ;  /* 0x0002c0000c047984 */ /* 0x000e660000000800 */
[----:B0-----:R-:W-:-:S04]  /*05f0*/  FFMA R8, R8, R27, R7 ;  /* 0x0000001b08087223 */ /* 0x001fc80000000007 */
[----:B--2---:R-:W-:-:S04]  /*0600*/  FFMA R6, R29, R9, R8 ;  /* 0x000000091d067223 */ /* 0x004fc80000000008 */
[----:B------:R-:W0:Y:S01]  /*0610*/  @!P0 LDC.64 R8, c[0x0][0x388] ;  /* 0x0000e200ff088b82 */ /* 0x000e220000000a00 */
[----:B------:R-:W-:Y:S02]  /*0620*/  @!P0 IADD3 R24, PT, PT, R15, -0x10, RZ ;  /* 0xfffffff00f188810 */ /* 0x000fe40007ffe0ff */
[----:B------:R-:W-:Y:S02]  /*0630*/  MOV R27, RZ ;  /* 0x000000ff001b7202 */ /* 0x000fe40000000f00 */
[----:B------:R-:W-:Y:S01]  /*0640*/  @!P0 IADD3 R25, P2, P3, R21, R24, R0 ;  /* 0x0000001815198210 */ /* 0x000fe20007b5e000 */
[----:B----4-:R-:W-:Y:S02]  /*0650*/  @!P4 HADD2.F32 R27, -RZ, R23.H0_H0 ;  /* 0x20000017ff1bc230 */ /* 0x010fe40000004100 */
[----:B---3--:R-:W-:Y:S01]  /*0660*/  FFMA R5, R5, R10, R6 ;  /* 0x0000000a05057223 */ /* 0x008fe20000000006 */
[----:B------:R-:W-:Y:S01]  /*0670*/  LDS R23, [R12+0x380] ;  /* 0x000380000c177984 */ /* 0x000fe20000000800 */
[----:B0-----:R-:W-:-:S03]  /*0680*/  @!P0 LEA R24, P4, R25, R8, 0x1 ;  /* 0x0000000819188211 */ /* 0x001fc600078808ff */
[----:B------:R-:W-:Y:S01]  /*0690*/  LDS R10, [R12+0x300] ;  /* 0x000300000c0a7984 */ /* 0x000fe20000000800 */
[----:B------:R-:W-:-:S04]  /*06a0*/  @!P0 IADD3.X R8, PT, PT, RZ, RZ, RZ, P2, P3 ;  /* 0x000000ffff088210 */ /* 0x000fc800017e64ff */
[----:B------:R-:W-:-:S05]  /*06b0*/  @!P0 LEA.HI.X R25, R25, R9, R8, 0x1, P4 ;  /* 0x0000000919198211 */ /* 0x000fca00020f0c08 */
[----:B------:R-:W2:Y:S01]  /*06c0*/  @!P0 LDG.E.U16.CONSTANT R24, desc[UR10][R24.64+0x20] ;  /* 0x0000200a18188981 */ /* 0x000ea2000c1e9500 */
[----:B-1----:R-:W-:-:S03]  /*06d0*/  FFMA R11, R4, R11, R5 ;  /* 0x0000000b040b7223 */ /* 0x002fc60000000005 */
[----:B------:R-:W0:Y:S01]  /*06e0*/  LDS.128 R4, [R17+0x30] ;  /* 0x0000300011047984 */ /* 0x000e220000000c00 */
[----:B------:R-:W-:Y:S01]  /*06f0*/  BAR.SYNC.DEFER_BLOCKING 0x0 ;  /* 0x0000000000007b1d */ /* 0x000fe20000010000 */
[----:B------:R-:W-:-:S05]  /*0700*/  MOV R9, RZ ;  /* 0x000000ff00097202 */ /* 0x000fca0000000f00 */
[----:B------:R-:W-:Y:S01]  /*0710*/  STS [R22], R27 ;  /* 0x0000001b16007388 */ /* 0x000fe20000000800 */
[----:B0-----:R-:W-:-:S04]  /*0720*/  FFMA R29, R4, R10, R11 ;  /* 0x0000000a041d7223 */ /* 0x001fc8000000000b */
[----:B------:R-:W-:-:S04]  /*0730*/  FFMA R26, R26, R5, R29 ;  /* 0x000000051a1a7223 */ /* 0x000fc8000000001d */
[----:B------:R-:W-:-:S04]  /*0740*/  FFMA R5, R23, R6, R26 ;  /* 0x0000000617057223 */ /* 0x000fc8000000001a */
[----:B------:R-:W-:Y:S01]  /*0750*/  FFMA R5, R28, R7, R5 ;  /* 0x000000071c057223 */ /* 0x000fe20000000005 */
[----:B------:R-:W-:-:S04]  /*0760*/  UIADD3 UR4, UPT, UPT, UR4, 0x2, URZ ;  /* 0x0000000204047890 */ /* 0x000fc8000fffe0ff */
[----:B------:R-:W-:Y:S01]  /*0770*/  UISETP.NE.AND UP0, UPT, UR4, URZ, UPT ;  /* 0x000000ff0400728c */ /* 0x000fe2000bf05270 */
[----:B------:R-:W-:Y:S02]  /*0780*/  IADD3 R13, PT, PT, R13, 0x20, RZ ;  /* 0x000000200d0d7810 */ /* 0x000fe40007ffe0ff */
[----:B------:R-:W-:Y:S02]  /*0790*/  IADD3 R14, PT, PT, R14, 0x20, RZ ;  /* 0x000000200e0e7810 */ /* 0x000fe40007ffe0ff */
[----:B------:R-:W-:Y:S02]  /*07a0*/  IADD3 R15, PT, PT, R15, 0x20, RZ ;  /* 0x000000200f0f7810 */ /* 0x000fe40007ffe0ff */
[----:B------:R-:W-:Y:S02]  /*07b0*/  IADD3 R19, PT, PT, R19, 0x20, RZ ;  /* 0x0000002013137810 */ /* 0x000fe40007ffe0ff */
[----:B------:R-:W-:Y:S01]  /*07c0*/  IADD3 R18, PT, PT, R18, 0x20, RZ ;  /* 0x0000002012127810 */ /* 0x000fe20007ffe0ff */
[----:B--2---:R-:W-:-:S05]  /*07d0*/  @!P0 HADD2.F32 R9, -RZ, R24.H0_H0 ;  /* 0x20000018ff098230 */ /* 0x004fca0000004100 */
[----:B------:R-:W-:Y:S01]  /*07e0*/  STS [R20], R9 ;  /* 0x0000000914007388 */ /* 0x000fe20000000800 */
[----:B------:R-:W-:Y:S06]  /*07f0*/  BAR.SYNC.DEFER_BLOCKING 0x0 ;  /* 0x0000000000007b1d */ /* 0x000fec0000010000 */
[----:B------:R-:W-:Y:S04]  /*0800*/  LDS R27, [R12] ;  /* 0x000000000c1b7984 */ /* 0x000fe80000000800 */
[----:B------:R-:W0:Y:S04]  /*0810*/  LDS.128 R8, [R17] ;  /* 0x0000000011087984 */ /* 0x000e280000000c00 */
[----:B------:R-:W1:Y:S04]  /*0820*/  LDS R22, [R12+0x40] ;  /* 0x000040000c167984 */ /* 0x000e680000000800 */
[----:B------:R-:W2:Y:S04]  /*0830*/  LDS R23, [R12+0x80] ;  /* 0x000080000c177984 */ /* 0x000ea80000000800 */
[----:B------:R-:W3:Y:S04]  /*0840*/  LDS R24, [R12+0xc0] ;  /* 0x0000c0000c187984 */ /* 0x000ee80000000800 */
[----:B------:R-:W-:Y:S04]  /*0850*/  LDS R25, [R12+0x100] ;  /* 0x000100000c197984 */ /* 0x000fe80000000800 */
[----:B------:R-:W-:Y:S01]  /*0860*/  LDS R26, [R12+0x1c0] ;  /* 0x0001c0000c1a7984 */ /* 0x000fe20000000800 */
[----:B0-----:R-:W-:-:S03]  /*0870*/  FFMA R27, R8, R27, R5 ;  /* 0x0000001b081b7223 */ /* 0x001fc60000000005 */
[----:B------:R-:W0:Y:S01]  /*0880*/  LDS.128 R4, [R17+0x10] ;  /* 0x0000100011047984 */ /* 0x000e220000000c00 */
[----:B-1----:R-:W-:-:S03]  /*0890*/  FFMA R8, R22, R9, R27 ;  /* 0x0000000916087223 */ /* 0x002fc6000000001b */
[----:B------:R-:W1:Y:S01]  /*08a0*/  LDS R22, [R12+0x140] ;  /* 0x000140000c167984 */ /* 0x000e620000000800 */
[----:B--2---:R-:W-:-:S03]  /*08b0*/  FFMA R9, R23, R10, R8 ;  /* 0x0000000a17097223 */ /* 0x004fc60000000008 */
[----:B------:R-:W2:Y:S01]  /*08c0*/  LDS R23, [R12+0x180] ;  /* 0x000180000c177984 */ /* 0x000ea20000000800 */
[----:B---3--:R-:W-:-:S03]  /*08d0*/  FFMA R9, R24, R11, R9 ;  /* 0x0000000b18097223 */ /* 0x008fc60000000009 */
[----:B------:R-:W-:Y:S01]  /*08e0*/  LDS R24, [R12+0x240] ;  /* 0x000240000c187984 */ /* 0x000fe20000000800 */
[----:B0-----:R-:W-:-:S03]  /*08f0*/  FFMA R27, R4, R25, R9 ;  /* 0x00000019041b7223 */ /* 0x001fc60000000009 */
[----:B------:R-:W-:Y:S04]  /*0900*/  LDS R25, [R12+0x200] ;  /* 0x000200000c197984 */ /* 0x000fe80000000800 */
[----:B------:R-:W0:Y:S01]  /*0910*/  LDS.128 R8, [R17+0x20] ;  /* 0x0000200011087984 */ /* 0x000e220000000c00 */
[----:B-1----:R-:W-:-:S04]  /*0920*/  FFMA R22, R22, R5, R27 ;  /* 0x0000000516167223 */ /* 0x002fc8000000001b */
[----:B--2---:R-:W-:Y:S02]  /*0930*/  FFMA R5, R23, R6, R22 ;  /* 0x0000000617057223 */ /* 0x004fe40000000016 */
[----:B------:R-:W1:Y:S02]  /*0940*/  LDS R23, [R12+0x280] ;  /* 0x000280000c177984 */ /* 0x000e640000000800 */
[----:B------:R-:W-:Y:S02]  /*0950*/  FFMA R5, R26, R7, R5 ;  /* 0x000000071a057223 */ /* 0x000fe40000000005 */
[----:B------:R-:W2:Y:S02]  /*0960*/  LDS R22, [R12+0x2c0] ;  /* 0x0002c0000c167984 */ /* 0x000ea40000000800 */
[----:B0-----:R-:W-:Y:S02]  /*0970*/  FFMA R27, R8, R25, R5 ;  /* 0x00000019081b7223 */ /* 0x001fe40000000005 */
[----:B------:R-:W-:Y:S04]  /*0980*/  LDS R25, [R12+0x300] ;  /* 0x000300000c197984 */ /* 0x000fe80000000800 */
[----:B------:R-:W0:Y:S01]  /*0990*/  LDS.128 R4, [R17+0x30] ;  /* 0x0000300011047984 */ /* 0x000e220000000c00 */
[----:B------:R-:W-:-:S03]  /*09a0*/  FFMA R24, R24, R9, R27 ;  /* 0x0000000918187223 */ /* 0x000fc6000000001b */
[----:B------:R-:W3:Y:S04]  /*09b0*/  LDS R27, [R12+0x340] ;  /* 0x000340000c1b7984 */ /* 0x000ee80000000800 */
[----:B------:R-:W4:Y:S04]  /*09c0*/  LDS R9, [R12+0x380] ;  /* 0x000380000c097984 */ /* 0x000f280000000800 */
[----:B------:R-:W5:Y:S01]  /*09d0*/  LDS R8, [R12+0x3c0] ;  /* 0x0003c0000c087984 */ /* 0x000f620000000800 */
[----:B-1----:R-:W-:-:S04]  /*09e0*/  FFMA R23, R23, R10, R24 ;  /* 0x0000000a17177223 */ /* 0x002fc80000000018 */
[----:B--2---:R-:W-:-:S04]  /*09f0*/  FFMA R11, R22, R11, R23 ;  /* 0x0000000b160b7223 */ /* 0x004fc80000000017 */
[----:B0-----:R-:W-:-:S04]  /*0a00*/  FFMA R4, R4, R25, R11 ;  /* 0x0000001904047223 */ /* 0x001fc8000000000b */
[----:B---3--:R-:W-:-:S04]  /*0a10*/  FFMA R4, R27, R5, R4 ;  /* 0x000000051b047223 */ /* 0x008fc80000000004 */
[----:B----4-:R-:W-:-:S04]  /*0a20*/  FFMA R9, R9, R6, R4 ;  /* 0x0000000609097223 */ /* 0x010fc80000000004 */
[----:B-----5:R-:W-:Y:S01]  /*0a30*/  FFMA R25, R8, R7, R9 ;  /* 0x0000000708197223 */ /* 0x020fe20000000009 */
[----:B------:R-:W-:Y:S06]  /*0a40*/  BAR.SYNC.DEFER_BLOCKING 0x0 ;  /* 0x0000000000007b1d */ /* 0x000fec0000010000 */
[----:B------:R-:W-:Y:S05]  /*0a50*/  BRA.U UP0, `(.L_x_8) ;  /* 0xfffffff900087547 */ /* 0x000fea000b83ffff */
[----:B------:R-:W-:-:S12]  /*0a60*/  ULOP3.LUT UR4, UR12, 0x7fffffe0, URZ, 0xc0, !UPT ;  /* 0x7fffffe00c047892 */ /* 0x000fd8000f8ec0ff */
.L_x_7:
[----:B------:R-:W-:-:S09]  /*0a70*/  ULOP3.LUT UP0, URZ, UR12, 0x10, URZ, 0xc0, !UPT ;  /* 0x000000100cff7892 */ /* 0x000fd2000f80c0ff */
[----:B------:R-:W-:Y:S05]  /*0a80*/  BRA.U !UP0, `(.L_x_6) ;  /* 0x0000000108f47547 */ /* 0x000fea000b800000 */
[----:B------:R-:W0:Y:S01]  /*0a90*/  LDCU UR9, c[0x0][0x3a4] ;  /* 0x00007480ff0977ac */ /* 0x000e220008000800 */
[----:B------:R-:W-:Y:S02]  /*0aa0*/  IADD3 R8, PT, PT, R2, UR4, RZ ;  /* 0x0000000402087c10 */ /* 0x000fe4000fffe0ff */
[----:B------:R-:W-:Y:S01]  /*0ab0*/  IADD3 R10, PT, PT, R0, UR4, RZ ;  /* 0x00000004000a7c10 */ /* 0x000fe2000fffe0ff */
[----:B------:R-:W1:Y:S01]  /*0ac0*/  LDCU UR7, c[0x0][0x3a0] ;  /* 0x00007400ff0777ac */ /* 0x000e620008000800 */
[----:B------:R-:W-:Y:S02]  /*0ad0*/  ISETP.GE.AND P0, PT, R8, UR8, PT ;  /* 0x0000000808007c0c */ /* 0x000fe4000bf06270 */
[----:B0-----:R-:W-:Y:S02]  /*0ae0*/  ISETP.GE.AND P1, PT, R16, UR9, PT ;  /* 0x0000000910007c0c */ /* 0x001fe4000bf26270 */
[----:B-1----:R-:W-:Y:S02]  /*0af0*/  ISETP.GE.OR P0, PT, R3, UR7, P0 ;  /* 0x0000000703007c0c */ /* 0x002fe40008706670 */
[----:B------:R-:W-:-:S11]  /*0b00*/  ISETP.GE.OR P1, PT, R10, UR8, P1 ;  /* 0x000000080a007c0c */ /* 0x000fd60008f26670 */
[----:B------:R-:W0:Y:S01]  /*0b10*/  @!P0 LDC.64 R6, c[0x0][0x380] ;  /* 0x0000e000ff068b82 */ /* 0x000e220000000a00 */
[----:B------:R-:W-:Y:S01]  /*0b20*/  @!P0 IMAD R9, R3, UR8, R8 ;  /* 0x0000000803098c24 */ /* 0x000fe2000f8e0208 */
[----:B------:R-:W-:-:S06]  /*0b30*/  @!P1 IADD3 R21, PT, PT, R21, R10, RZ ;  /* 0x0000000a15159210 */ /* 0x000fcc0007ffe0ff */
[----:B------:R-:W1:Y:S01]  /*0b40*/  @!P1 LDC.64 R4, c[0x0][0x388] ;  /* 0x0000e200ff049b82 */ /* 0x000e620000000a00 */
[----:B0-----:R-:W-:-:S06]  /*0b50*/  @!P0 IMAD.WIDE R6, R9, 0x2, R6 ;  /* 0x0000000209068825 */ /* 0x001fcc00078e0206 */
[----:B------:R-:W2:Y:S01]  /*0b60*/  @!P0 LDG.E.U16.CONSTANT R6, desc[UR10][R6.64] ;  /* 0x0000000a06068981 */ /* 0x000ea2000c1e9500 */
[----:B-1----:R-:W-:-:S06]  /*0b70*/  @!P1 IMAD.WIDE.U32 R4, R21, 0x2, R4 ;  /* 0x0000000215049825 */ /* 0x002fcc00078e0004 */
[----:B------:R-:W3:Y:S01]  /*0b80*/  @!P1 LDG.E.U16.CONSTANT R4, desc[UR10][R4.64] ;  /* 0x0000000a04049981 */ /* 0x000ee2000c1e9500 */
[----:B------:R-:W-:Y:S02]  /*0b90*/  CS2R R8, SRZ ;  /* 0x0000000000087805 */ /* 0x000fe4000001ff00 */
[C---:B------:R-:W-:Y:S02]  /*0ba0*/  LEA R19, R2.reuse, R17, 0x2 ;  /* 0x0000001102137211 */ /* 0x040fe400078e10ff */
[----:B------:R-:W-:Y:S01]  /*0bb0*/  LEA R18, R2, UR6, 0x2 ;  /* 0x0000000602127c11 */ /* 0x000fe2000f8e10ff */
[----:B--2---:R-:W-:Y:S02]  /*0bc0*/  @!P0 HADD2.F32 R8, -RZ, R6.H0_H0 ;  /* 0x20000006ff088230 */ /* 0x004fe40000004100 */
[----:B---3--:R-:W-:-:S03]  /*0bd0*/  @!P1 HADD2.F32 R9, -RZ, R4.H0_H0 ;  /* 0x20000004ff099230 */ /* 0x008fc60000004100 */
[----:B------:R-:W-:Y:S04]  /*0be0*/  STS [R19], R8 ;  /* 0x0000000813007388 */ /* 0x000fe80000000800 */
        /* <DEDUP_REMOVED lines=8> */
[----:B------:R-:W4:Y:S04]  /*0c70*/  LDS.128 R4, [R17+0x10] ;  /* 0x0000100011047984 */ /* 0x000f280000000c00 */
[----:B------:R-:W5:Y:S04]  /*0c80*/  LDS R22, [R18+0x140] ;  /* 0x0001400012167984 */ /* 0x000f680000000800 */
[----:B------:R-:W5:Y:S04]  /*0c90*/  LDS R19, [R18+0x180] ;  /* 0x0001800012137984 */ /* 0x000f680000000800 */
[----:B------:R-:W5:Y:S04]  /*0ca0*/  LDS R20, [R18+0x1c0] ;  /* 0x0001c00012147984 */ /* 0x000f680000000800 */
[----:B------:R-:W-:Y:S01]  /*0cb0*/  LDS R21, [R18+0x200] ;  /* 0x0002000012157984 */ /* 0x000fe20000000800 */
[----:B0-----:R-:W-:-:S03]  /*0cc0*/  FFMA R10, R12, R10, R25 ;  /* 0x0000000a0c0a7223 */ /* 0x001fc60000000019 */
[----:B------:R-:W-:Y:S01]  /*0cd0*/  LDS R24, [R18+0x240] ;  /* 0x0002400012187984 */ /* 0x000fe20000000800 */
[----:B-1----:R-:W-:-:S03]  /*0ce0*/  FFMA R12, R11, R13, R10 ;  /* 0x0000000d0b0c7223 */ /* 0x002fc6000000000a */
[----:B------:R-:W-:Y:S04]  /*0cf0*/  LDS R25, [R18+0x300] ;  /* 0x0003000012197984 */ /* 0x000fe80000000800 */
[----:B------:R-:W0:Y:S01]  /*0d00*/  LDS.128 R8, [R17+0x20] ;  /* 0x0000200011087984 */ /* 0x000e220000000c00 */
[----:B--2---:R-:W-:-:S03]  /*0d10*/  FFMA R13, R23, R14, R12 ;  /* 0x0000000e170d7223 */ /* 0x004fc6000000000c */
[----:B------:R-:W1:Y:S01]  /*0d20*/  LDS R23, [R18+0x280] ;  /* 0x0002800012177984 */ /* 0x000e620000000800 */
[----:B---3--:R-:W-:-:S03]  /*0d30*/  FFMA R13, R26, R15, R13 ;  /* 0x0000000f1a0d7223 */ /* 0x008fc6000000000d */
[----:B------:R-:W2:Y:S01]  /*0d40*/  LDS R26, [R18+0x2c0] ;  /* 0x0002c000121a7984 */ /* 0x000ea20000000800 */
[----:B----4-:R-:W-:-:S03]  /*0d50*/  FFMA R27, R4, R27, R13 ;  /* 0x0000001b041b7223 */ /* 0x010fc6000000000d */
[----:B------:R-:W3:Y:S04]  /*0d60*/  LDS.128 R12, [R17+0x30] ;  /* 0x00003000110c7984 */ /* 0x000ee80000000c00 */
[----:B------:R-:W4:Y:S01]  /*0d70*/  LDS R4, [R18+0x340] ;  /* 0x0003400012047984 */ /* 0x000f220000000800 */
[----:B-----5:R-:W-:-:S03]  /*0d80*/  FFMA R28, R22, R5, R27 ;  /* 0x00000005161c7223 */ /* 0x020fc6000000001b */
[----:B------:R-:W5:Y:S04]  /*0d90*/  LDS R5, [R18+0x380] ;  /* 0x0003800012057984 */ /* 0x000f680000000800 */
[----:B------:R-:W5:Y:S01]  /*0da0*/  LDS R22, [R18+0x3c0] ;  /* 0x0003c00012167984 */ /* 0x000f620000000800 */
[----:B------:R-:W-:-:S04]  /*0db0*/  FFMA R19, R19, R6, R28 ;  /* 0x0000000613137223 */ /* 0x000fc8000000001c */
[----:B------:R-:W-:-:S04]  /*0dc0*/  FFMA R7, R20, R7, R19 ;  /* 0x0000000714077223 */ /* 0x000fc80000000013 */
[----:B0-----:R-:W-:-:S04]  /*0dd0*/  FFMA R7, R8, R21, R7 ;  /* 0x0000001508077223 */ /* 0x001fc80000000007 */
[----:B------:R-:W-:-:S04]  /*0de0*/  FFMA R24, R24, R9, R7 ;  /* 0x0000000918187223 */ /* 0x000fc80000000007 */
[----:B-1----:R-:W-:-:S04]  /*0df0*/  FFMA R23, R23, R10, R24 ;  /* 0x0000000a17177223 */ /* 0x002fc80000000018 */
[----:B--2---:R-:W-:-:S04]  /*0e00*/  FFMA R11, R26, R11, R23 ;  /* 0x0000000b1a0b7223 */ /* 0x004fc80000000017 */
[----:B---3--:R-:W-:-:S04]  /*0e10*/  FFMA R11, R12, R25, R11 ;  /* 0x000000190c0b7223 */ /* 0x008fc8000000000b */
[----:B----4-:R-:W-:-:S04]  /*0e20*/  FFMA R4, R4, R13, R11 ;  /* 0x0000000d04047223 */ /* 0x010fc8000000000b */
[----:B-----5:R-:W-:-:S04]  /*0e30*/  FFMA R5, R5, R14, R4 ;  /* 0x0000000e05057223 */ /* 0x020fc80000000004 */
[----:B------:R-:W-:Y:S01]  /*0e40*/  FFMA R25, R22, R15, R5 ;  /* 0x0000000f16197223 */ /* 0x000fe20000000005 */
[----:B------:R-:W-:Y:S06]  /*0e50*/  BAR.SYNC.DEFER_BLOCKING 0x0 ;  /* 0x0000000000007b1d */ /* 0x000fec0000010000 */
.L_x_6:
[----:B------:R-:W0:Y:S01]  /*0e60*/  LDC.64 R4, c[0x0][0x3a0] ;  /* 0x0000e800ff047b82 */ /* 0x000e220000000a00 */
[----:B------:R-:W1:Y:S01]  /*0e70*/  LDCU UR8, c[0x0][0x3ac] ;  /* 0x00007580ff0877ac */ /* 0x000e620008000800 */
[----:B------:R-:W-:Y:S02]  /*0e80*/  IADD3 R6, PT, PT, R0, UR5, RZ ;  /* 0x0000000500067c10 */ /* 0x000fe4000fffe0ff */
[----:B-1----:R-:W-:-:S04]  /*0e90*/  ISETP.GE.AND P0, PT, R16, UR8, PT ;  /* 0x0000000810007c0c */ /* 0x002fc8000bf06270 */
[----:B0-----:R-:W-:-:S13]  /*0ea0*/  ISETP.GE.OR P3, PT, R6, R5, P0 ;  /* 0x000000050600720c */ /* 0x001fda0000766670 */
[----:B------:R-:W0:Y:S01]  /*0eb0*/  @!P3 LDC.64 R8, c[0x0][0x390] ;  /* 0x0000e400ff08bb82 */ /* 0x000e220000000a00 */
[----:B------:R-:W-:-:S04]  /*0ec0*/  @!P3 IMAD R7, R16, R5, R6 ;  /* 0x000000051007b224 */ /* 0x000fc800078e0206 */
[----:B0-----:R-:W-:-:S06]  /*0ed0*/  @!P3 IMAD.WIDE.U32 R8, R7, 0x2, R8 ;  /* 0x000000020708b825 */ /* 0x001fcc00078e0008 */
[----:B------:R0:W2:Y:S01]  /*0ee0*/  @!P3 LDG.E.U16.CONSTANT R9, desc[UR10][R8.64] ;  /* 0x0000000a0809b981 */ /* 0x0000a2000c1e9500 */
[----:B------:R-:W1:Y:S01]  /*0ef0*/  S2UR UR7, SR_CgaCtaId ;  /* 0x00000000000779c3 */ /* 0x000e620000008800 */
[----:B------:R-:W-:Y:S01]  /*0f00*/  ISETP.GE.AND P1, PT, R16, R5, PT ;  /* 0x000000051000720c */ /* 0x000fe20003f26270 */
[----:B------:R-:W-:Y:S01]  /*0f10*/  UMOV UR6, 0x400 ;  /* 0x0000040000067882 */ /* 0x000fe20000000000 */
[CC--:B------:R-:W-:Y:S01]  /*0f20*/  ISETP.GE.OR P0, PT, R3.reuse, R4.reuse, P0 ;  /* 0x000000040300720c */ /* 0x0c0fe20000706670 */
[----:B------:R-:W-:Y:S01]  /*0f30*/  UIADD3 UR4, UPT, UPT, UR6, 0x800, URZ ;  /* 0x0000080006047890 */ /* 0x000fe2000fffe0ff */
[----:B------:R-:W-:Y:S01]  /*0f40*/  ISETP.GE.OR P1, PT, R3, R4, P1 ;  /* 0x000000040300720c */ /* 0x000fe20000f26670 */
[----:B------:R-:W-:-:S12]  /*0f50*/  UIADD3 UR6, UPT, UPT, UR6, 0xc00, URZ ;  /* 0x00000c0006067890 */ /* 0x000fd8000fffe0ff */
[----:B------:R-:W-:Y:S01]  /*0f60*/  @!P1 FMNMX R25, RZ, R25, !PT ;  /* 0x00000019ff199209 */ /* 0x000fe20007800000 */
[----:B-1----:R-:W-:Y:S02]  /*0f70*/  ULEA UR4, UR7, UR4, 0x18 ;  /* 0x0000000407047291 */ /* 0x002fe4000f8ec0ff */
[----:B------:R-:W-:-:S04]  /*0f80*/  ULEA UR6, UR7, UR6, 0x18 ;  /* 0x0000000607067291 */ /* 0x000fc8000f8ec0ff */
[----:B------:R-:W-:Y:S01]  /*0f90*/  LEA R7, R0, UR4, 0x6 ;  /* 0x0000000400077c11 */ /* 0x000fe2000f8e30ff */
[----:B------:R-:W-:Y:S01]  /*0fa0*/  UIADD3 UR4, UPT, UPT, UR5, 0x1, URZ ;  /* 0x0000000105047890 */ /* 0x000fe2000fffe0ff */
[----:B------:R-:W-:Y:S02]  /*0fb0*/  @!P3 MOV R11, UR6 ;  /* 0x00000006000bbc02 */ /* 0x000fe40008000f00 */
[----:B0-----:R-:W-:Y:S02]  /*0fc0*/  LEA R8, R2, R7, 0x2 ;  /* 0x0000000702087211 */ /* 0x001fe400078e10ff */
[----:B------:R-:W-:Y:S02]  /*0fd0*/  @!P3 LEA R13, R0, R11, 0x6 ;  /* 0x0000000b000db211 */ /* 0x000fe400078e30ff */
[----:B------:R-:W-:Y:S01]  /*0fe0*/  @P3 MOV R11, UR6 ;  /* 0x00000006000b3c02 */ /* 0x000fe20008000f00 */
[----:B------:R-:W-:Y:S01]  /*0ff0*/  @!P1 STS [R8], R25 ;  /* 0x0000001908009388 */ /* 0x000fe20000000800 */
[----:B------:R-:W-:Y:S01]  /*1000*/  @!P3 LEA R10, R2, R13, 0x2 ;  /* 0x0000000d020ab211 */ /* 0x000fe200078e10ff */
[----:B------:R-:W-:Y:S01]  /*1010*/  UIADD3 UR6, UPT, UPT, UR5, 0x2, URZ ;  /* 0x0000000205067890 */ /* 0x000fe2000fffe0ff */
[----:B------:R-:W-:Y:S01]  /*1020*/  @P3 LEA R15, R0, R11, 0x6 ;  /* 0x0000000b000f3211 */ /* 0x000fe200078e30ff */
[----:B------:R-:W-:Y:S01]  /*1030*/  @P1 STS [R8], RZ ;  /* 0x000000ff08001388 */ /* 0x000fe20000000800 */
[----:B------:R-:W-:Y:S02]  /*1040*/  BAR.SYNC.DEFER_BLOCKING 0x0 ;  /* 0x0000000000007b1d */ /* 0x000fe40000010000 */
[----:B------:R-:W-:-:S02]  /*1050*/  @P3 LEA R15, R2, R15, 0x2 ;  /* 0x0000000f020f3211 */ /* 0x000fc400078e10ff */
[C---:B------:R-:W-:Y:S02]  /*1060*/  ISETP.LE.AND P1, PT, R5.reuse, UR5, PT ;  /* 0x0000000505007c0c */ /* 0x040fe4000bf23270 */
[----:B------:R-:W-:Y:S01]  /*1070*/  ISETP.LE.AND P2, PT, R5, UR4, PT ;  /* 0x0000000405007c0c */ /* 0x000fe2000bf43270 */
[----:B------:R-:W-:Y:S01]  /*1080*/  UIADD3 UR4, UPT, UPT, UR5, 0x3, URZ ;  /* 0x0000000305047890 */ /* 0x000fe2000fffe0ff */
[----:B------:R-:W-:Y:S02]  /*1090*/  LEA R6, R2, R11, 0x2 ;  /* 0x0000000b02067211 */ /* 0x000fe400078e10ff */
[----:B------:R-:W-:-:S03]  /*10a0*/  MOV R2, RZ ;  /* 0x000000ff00027202 */ /* 0x000fc60000000f00 */
[----:B------:R-:W-:Y:S01]  /*10b0*/  ISETP.LE.AND P4, PT, R5, UR4, PT ;  /* 0x0000000405007c0c */ /* 0x000fe2000bf83270 */
[----:B------:R-:W-:-:S06]  /*10c0*/  UIADD3 UR4, UPT, UPT, UR5, 0x4, URZ ;  /* 0x0000000405047890 */ /* 0x000fcc000fffe0ff */
[----:B------:R-:W-:Y:S01]  /*10d0*/  ISETP.LE.AND P6, PT, R5, UR4, PT ;  /* 0x0000000405007c0c */ /* 0x000fe2000bfc3270 */
[----:B------:R-:W-:Y:S01]  /*10e0*/  UIADD3 UR4, UPT, UPT, UR5, 0x6, URZ ;  /* 0x0000000605047890 */ /* 0x000fe2000fffe0ff */
[----:B--2---:R-:W-:-:S05]  /*10f0*/  @!P3 HADD2.F32 R9, -RZ, R9.H0_H0 ;  /* 0x20000009ff09b230 */ /* 0x004fca0000004100 */
[----:B------:R-:W-:Y:S04]  /*1100*/  @!P3 STS [R10], R9 ;  /* 0x000000090a00b388 */ /* 0x000fe80000000800 */
[----:B------:R-:W-:Y:S01]  /*1110*/  @P3 STS [R15], RZ ;  /* 0x000000ff0f003388 */ /* 0x000fe20000000800 */
[----:B------:R-:W-:Y:S01]  /*1120*/  BAR.SYNC.DEFER_BLOCKING 0x0 ;  /* 0x0000000000007b1d */ /* 0x000fe20000010000 */
[----:B------:R-:W-:Y:S01]  /*1130*/  ISETP.LE.AND P3, PT, R5, UR6, PT ;  /* 0x0000000605007c0c */ /* 0x000fe2000bf63270 */
[----:B------:R-:W-:-:S06]  /*1140*/  UIADD3 UR6, UPT, UPT, UR5, 0x5, URZ ;  /* 0x0000000505067890 */ /* 0x000fcc000fffe0ff */
[C---:B------:R-:W-:Y:S01]  /*1150*/  ISETP.LE.AND P5, PT, R5.reuse, UR6, PT ;  /* 0x0000000605007c0c */ /* 0x040fe2000bfa3270 */
[----:B------:R-:W-:Y:S01]  /*1160*/  UIADD3 UR6, UPT, UPT, UR5, 0x7, URZ ;  /* 0x0000000705067890 */ /* 0x000fe2000fffe0ff */
[----:B------:R-:W-:Y:S04]  /*1170*/  @!P1 LDS R0, [R7] ;  /* 0x0000000007009984 */ /* 0x000fe80000000800 */
[----:B------:R-:W0:Y:S04]  /*1180*/  @!P1 LDS R11, [R6] ;  /* 0x00000000060b9984 */ /* 0x000e280000000800 */
[----:B------:R-:W-:Y:S04]  /*1190*/  @!P2 LDS R8, [R7+0x4] ;  /* 0x000004000708a984 */ /* 0x000fe80000000800 */
[----:B------:R-:W1:Y:S04]  /*11a0*/  @!P2 LDS R13, [R6+0x40] ;  /* 0x00004000060da984 */ /* 0x000e680000000800 */
[----:B------:R-:W-:Y:S04]  /*11b0*/  @!P3 LDS R12, [R7+0x8] ;  /* 0x00000800070cb984 */ /* 0x000fe80000000800 */
[----:B------:R-:W2:Y:S04]  /*11c0*/  @!P3 LDS R9, [R6+0x80] ;  /* 0x000080000609b984 */ /* 0x000ea80000000800 */
[----:B------:R-:W-:Y:S04]  /*11d0*/  @!P4 LDS R10, [R7+0xc] ;  /* 0x00000c00070ac984 */ /* 0x000fe80000000800 */
[----:B------:R-:W3:Y:S04]  /*11e0*/  @!P4 LDS R15, [R6+0xc0] ;  /* 0x0000c000060fc984 */ /* 0x000ee80000000800 */
[----:B------:R-:W-:Y:S01]  /*11f0*/  @!P5 LDS R14, [R7+0x14] ;  /* 0x00001400070ed984 */ /* 0x000fe20000000800 */
[----:B0-----:R-:W-:Y:S01]  /*1200*/  @!P1 FFMA R2, R0, R11, RZ ;  /* 0x0000000b00029223 */ /* 0x001fe200000000ff */
[----:B------:R-:W-:Y:S01]  /*1210*/  ISETP.LE.AND P1, PT, R5, UR4, PT ;  /* 0x0000000405007c0c */ /* 0x000fe2000bf23270 */
[----:B------:R-:W-:Y:S01]  /*1220*/  UIADD3 UR4, UPT, UPT, UR5, 0x8, URZ ;  /* 0x0000000805047890 */ /* 0x000fe2000fffe0ff */
[----:B------:R-:W-:Y:S04]  /*1230*/  @!P6 LDS R11, [R7+0x10] ;  /* 0x00001000070be984 */ /* 0x000fe80000000800 */
[----:B------:R-:W0:Y:S01]  /*1240*/  @!P6 LDS R0, [R6+0x100] ;  /* 0x000100000600e984 */ /* 0x000e220000000800 */
[----:B-1----:R-:W-:Y:S01]  /*1250*/  @!P2 FFMA R2, R13, R8, R2 ;  /* 0x000000080d02a223 */ /* 0x002fe20000000002 */
[----:B------:R-:W-:Y:S01]  /*1260*/  ISETP.LE.AND P2, PT, R5, UR6, PT ;  /* 0x0000000605007c0c */ /* 0x000fe2000bf43270 */
[----:B------:R-:W-:Y:S01]  /*1270*/  UIADD3 UR6, UPT, UPT, UR5, 0x9, URZ ;  /* 0x0000000905067890 */ /* 0x000fe2000fffe0ff */
[----:B------:R-:W1:Y:S01]  /*1280*/  @!P5 LDS R13, [R6+0x140] ;  /* 0x00014000060dd984 */ /* 0x000e620000000800 */
[----:B--2---:R-:W-:Y:S01]  /*1290*/  @!P3 FFMA R2, R9, R12, R2 ;  /* 0x0000000c0902b223 */ /* 0x004fe20000000002 */
[----:B------:R-:W-:-:S02]  /*12a0*/  ISETP.LE.AND P3, PT, R5, UR4, PT ;  /* 0x0000000405007c0c */ /* 0x000fc4000bf63270 */
[----:B------:R-:W-:Y:S01]  /*12b0*/  @!P1 LDS R12, [R7+0x18] ;  /* 0x00001800070c9984 */ /* 0x000fe20000000800 */
[----:B------:R-:W-:-:S03]  /*12c0*/  UIADD3 UR4, UPT, UPT, UR5, 0xa, URZ ;  /* 0x0000000a05047890 */ /* 0x000fc6000fffe0ff */
[----:B------:R-:W2:Y:S01]  /*12d0*/  @!P1 LDS R9, [R6+0x180] ;  /* 0x0001800006099984 */ /* 0x000ea20000000800 */
[----:B---3--:R-:W-:Y:S01]  /*12e0*/  @!P4 FFMA R2, R15, R10, R2 ;  /* 0x0000000a0f02c223 */ /* 0x008fe20000000002 */
[----:B------:R-:W-:Y:S02]  /*12f0*/  ISETP.LE.AND P4, PT, R5, UR6, PT ;  /* 0x0000000605007c0c */ /* 0x000fe4000bf83270 */
[----:B------:R-:W-:Y:S01]  /*1300*/  @!P2 LDS R10, [R7+0x1c] ;  /* 0x00001c00070aa984 */ /* 0x000fe20000000800 */
[----:B------:R-:W-:-:S03]  /*1310*/  UIADD3 UR6, UPT, UPT, UR5, 0xb, URZ ;  /* 0x0000000b05067890 */ /* 0x000fc6000fffe0ff */
[----:B------:R-:W3:Y:S04]  /*1320*/  @!P2 LDS R15, [R6+0x1c0] ;  /* 0x0001c000060fa984 */ /* 0x000ee80000000800 */
[----:B------:R-:W-:Y:S04]  /*1330*/  @!P3 LDS R17, [R7+0x20] ;  /* 0x000020000711b984 */ /* 0x000fe80000000800 */
[----:B------:R-:W4:Y:S04]  /*1340*/  @!P3 LDS R8, [R6+0x200] ;  /* 0x000200000608b984 */ /* 0x000f280000000800 */
[----:B------:R-:W-:Y:S04]  /*1350*/  @!P4 LDS R18, [R7+0x24] ;  /* 0x000024000712c984 */ /* 0x000fe80000000800 */
[----:B------:R-:W5:Y:S01]  /*1360*/  @!P4 LDS R19, [R6+0x240] ;  /* 0x000240000613c984 */ /* 0x000f620000000800 */
[----:B0-----:R-:W-:Y:S01]  /*1370*/  @!P6 FFMA R2, R11, R0, R2 ;  /* 0x000000000b02e223 */ /* 0x001fe20000000002 */
[----:B------:R-:W-:Y:S01]  /*1380*/  ISETP.LE.AND P6, PT, R5, UR4, PT ;  /* 0x0000000405007c0c */ /* 0x000fe2000bfc3270 */
[----:B------:R-:W-:-:S02]  /*1390*/  UIADD3 UR4, UPT, UPT, UR5, 0xc, URZ ;  /* 0x0000000c05047890 */ /* 0x000fc4000fffe0ff */
[----:B-1----:R-:W-:Y:S01]  /*13a0*/  @!P5 FFMA R2, R13, R14, R2 ;  /* 0x0000000e0d02d223 */ /* 0x002fe20000000002 */
[----:B------:R-:W-:Y:S01]  /*13b0*/  ISETP.LE.AND P5, PT, R5, UR6, PT ;  /* 0x0000000605007c0c */ /* 0x000fe2000bfa3270 */
[----:B------:R-:W-:Y:S02]  /*13c0*/  UIADD3 UR6, UPT, UPT, UR5, 0xd, URZ ;  /* 0x0000000d05067890 */ /* 0x000fe4000fffe0ff */
[----:B--2---:R-:W-:Y:S01]  /*13d0*/  @!P1 FFMA R2, R9, R12, R2 ;  /* 0x0000000c09029223 */ /* 0x004fe20000000002 */
[----:B------:R-:W-:Y:S01]  /*13e0*/  ISETP.LE.AND P1, PT, R5, UR4, PT ;  /* 0x0000000405007c0c */ /* 0x000fe2000bf23270 */
[----:B------:R-:W-:-:S04]  /*13f0*/  UIADD3 UR4, UPT, UPT, UR5, 0xe, URZ ;  /* 0x0000000e05047890 */ /* 0x000fc8000fffe0ff */
[----:B------:R-:W-:Y:S01]  /*1400*/  @!P6 LDS R9, [R6+0x280] ;  /* 0x000280000609e984 */ /* 0x000fe20000000800 */
[----:B------:R-:W-:-:S03]  /*1410*/  UIADD3 UR5, UPT, UPT, UR5, 0xf, URZ ;  /* 0x0000000f05057890 */ /* 0x000fc6000fffe0ff */
[----:B------:R-:W-:Y:S01]  /*1420*/  @!P5 LDS R12, [R7+0x2c] ;  /* 0x00002c00070cd984 */ /* 0x000fe20000000800 */
[----:B---3--:R-:W-:Y:S01]  /*1430*/  @!P2 FFMA R2, R15, R10, R2 ;  /* 0x0000000a0f02a223 */ /* 0x008fe20000000002 */
[----:B------:R-:W-:Y:S02]  /*1440*/  ISETP.LE.AND P2, PT, R5, UR6, PT ;  /* 0x0000000605007c0c */ /* 0x000fe4000bf43270 */
[----:B------:R-:W0:Y:S04]  /*1450*/  @!P6 LDS R10, [R7+0x28] ;  /* 0x00002800070ae984 */ /* 0x000e280000000800 */
[----:B------:R-:W1:Y:S01]  /*1460*/  @!P5 LDS R11, [R6+0x2c0] ;  /* 0x0002c000060bd984 */ /* 0x000e620000000800 */
[----:B----4-:R-:W-:Y:S01]  /*1470*/  @!P3 FFMA R2, R17, R8, R2 ;  /* 0x000000081102b223 */ /* 0x010fe20000000002 */
[----:B------:R-:W-:-:S02]  /*1480*/  ISETP.LE.AND P3, PT, R5, UR4, PT ;  /* 0x0000000405007c0c */ /* 0x000fc4000bf63270 */
[----:B------:R2:W3:Y:S04]  /*1490*/  @!P1 LDS R13, [R7+0x30] ;  /* 0x00003000070d9984 */ /* 0x0004e80000000800 */
[----:B------:R2:W4:Y:S01]  /*14a0*/  @!P1 LDS R0, [R6+0x300] ;  /* 0x0003000006009984 */ /* 0x0005220000000800 */
[----:B-----5:R-:W-:Y:S01]  /*14b0*/  @!P4 FFMA R2, R19, R18, R2 ;  /* 0x000000121302c223 */ /* 0x020fe20000000002 */
[----:B------:R-:W-:Y:S02]  /*14c0*/  ISETP.LE.AND P4, PT, R5, UR5, PT ;  /* 0x0000000505007c0c */ /* 0x000fe4000bf83270 */
[----:B------:R2:W2:Y:S04]  /*14d0*/  @!P2 LDS R8, [R7+0x34] ;  /* 0x000034000708a984 */ /* 0x0004a80000000800 */
[----:B------:R0:W2:Y:S04]  /*14e0*/  @!P2 LDS R15, [R6+0x340] ;  /* 0x00034000060fa984 */ /* 0x0000a80000000800 */
[----:B------:R0:W2:Y:S04]  /*14f0*/  @!P3 LDS R14, [R7+0x38] ;  /* 0x00003800070eb984 */ /* 0x0000a80000000800 */
[----:B------:R0:W2:Y:S04]  /*1500*/  @!P3 LDS R17, [R6+0x380] ;  /* 0x000380000611b984 */ /* 0x0000a80000000800 */
[----:B------:R0:W2:Y:S04]  /*1510*/  @!P4 LDS R18, [R7+0x3c] ;  /* 0x00003c000712c984 */ /* 0x0000a80000000800 */
[----:B------:R1:W2:Y:S01]  /*1520*/  @!P4 LDS R19, [R6+0x3c0] ;  /* 0x0003c0000613c984 */ /* 0x0002a20000000800 */
[----:B0-----:R-:W-:-:S04]  /*1530*/  @!P6 FFMA R2, R9, R10, R2 ;  /* 0x0000000a0902e223 */ /* 0x001fc80000000002 */
[----:B-1----:R-:W-:Y:S01]  /*1540*/  @!P5 FFMA R2, R11, R12, R2 ;  /* 0x0000000c0b02d223 */ /* 0x002fe20000000002 */
[----:B------:R-:W-:Y:S06]  /*1550*/  BAR.SYNC.DEFER_BLOCKING 0x0 ;  /* 0x0000000000007b1d */ /* 0x000fec0000010000 */
[----:B------:R-:W-:Y:S05]  /*1560*/  @P0 EXIT ;  /* 0x000000000000094d */ /* 0x000fea0003800000 */
[----:B------:R-:W0:Y:S01]  /*1570*/  LDC.64 R4, c[0x0][0x398] ;  /* 0x0000e600ff047b82 */ /* 0x000e220000000a00 */
[----:B---34-:R-:W-:Y:S01]  /*1580*/  @!P1 FFMA R2, R13, R0, R2 ;  /* 0x000000000d029223 */ /* 0x018fe20000000002 */
[----:B------:R-:W-:-:S03]  /*1590*/  IMAD R3, R3, UR8, R16 ;  /* 0x0000000803037c24 */ /* 0x000fc6000f8e0210 */
[----:B--2---:R-:W-:-:S04]  /*15a0*/  @!P2 FFMA R2, R15, R8, R2 ;  /* 0x000000080f02a223 */ /* 0x004fc80000000002 */
[----:B------:R-:W-:-:S04]  /*15b0*/  @!P3 FFMA R2, R17, R14, R2 ;  /* 0x0000000e1102b223 */ /* 0x000fc80000000002 */
[----:B------:R-:W-:-:S05]  /*15c0*/  @!P4 FFMA R2, R19, R18, R2 ;  /* 0x000000121302c223 */ /* 0x000fca0000000002 */
[----:B------:R-:W-:-:S04]  /*15d0*/  FMNMX R2, RZ, R2, !PT ;  /* 0x00000002ff027209 */ /* 0x000fc80007800000 */
[----:B------:R-:W-:Y:S01]  /*15e0*/  F2FP.F16.F32.PACK_AB R2, RZ, R2 ;  /* 0x00000002ff02723e */ /* 0x000fe200000000ff */
[----:B0-----:R-:W-:-:S05]  /*15f0*/  IMAD.WIDE.U32 R4, R3, 0x2, R4 ;  /* 0x0000000203047825 */ /* 0x001fca00078e0004 */
[----:B------:R-:W-:Y:S01]  /*1600*/  STG.E.U16 desc[UR10][R4.64], R2 ;  /* 0x0000000204007986 */ /* 0x000fe2000c10150a */
[----:B------:R-:W-:Y:S05]  /*1610*/  EXIT ;  /* 0x000000000000794d */ /* 0x000fea0003800000 */
.L_x_9:
        /* <DEDUP_REMOVED lines=14> */
.L_x_11:


//--------------------- .nv.shared._Z24b2b_gemm_shmem_kernel_v2PK6__halfS1_S1_PS_iiii --------------------------
	.section	.nv.shared._Z24b2b_gemm_shmem_kernel_v2PK6__halfS1_S1_PS_iiii,"aw",@nobits
	.sectionflags	@""
	.align	4
.nv.shared._Z24b2b_gemm_shmem_kernel_v2PK6__halfS1_S1_PS_iiii:
	.zero		4288


//--------------------- .nv.shared.reserved.0     --------------------------
	.section	.nv.shared.reserved.0,"aw",@nobits
	.weak		__nv_reservedSMEM_offset_0_alias
	.size		__nv_reservedSMEM_offset_0_alias, 0, 64
	.other		__nv_reservedSMEM_offset_0_alias,@"STO_CUDA_RESERVED_SHARED STV_DEFAULT"
__nv_reservedSMEM_offset_0_alias:
	.zero		0
	.zero		64


//--------------------- .nv.shared._Z21b2b_gemm_shmem_kernelPK6__halfS1_S1_PS_iiii --------------------------
	.section	.nv.shared._Z21b2b_gemm_shmem_kernelPK6__halfS1_S1_PS_iiii,"aw",@nobits
	.sectionflags	@""
	.align	4
.nv.shared._Z21b2b_gemm_shmem_kernelPK6__halfS1_S1_PS_iiii:
	.zero		5120


//--------------------- .nv.constant0._Z24b2b_gemm_shmem_kernel_v2PK6__halfS1_S1_PS_iiii --------------------------
	.section	.nv.constant0._Z24b2b_gemm_shmem_kernel_v2PK6__halfS1_S1_PS_iiii,"a",@progbits
	.sectionflags	@""
	.align	4
.nv.constant0._Z24b2b_gemm_shmem_kernel_v2PK6__halfS1_S1_PS_iiii:
	.zero		944


//--------------------- .nv.constant0._Z21b2b_gemm_shmem_kernelPK6__halfS1_S1_PS_iiii --------------------------
	.section	.nv.constant0._Z21b2b_gemm_shmem_kernelPK6__halfS1_S1_PS_iiii,"a",@progbits
	.sectionflags	@""
	.align	4
.nv.constant0._Z21b2b_gemm_shmem_kernelPK6__halfS1_S1_PS_iiii:
	.zero		944


//--------------------- SYMBOLS --------------------------

	.type		.nv.reservedSmem.offset0,@object
	.size		.nv.reservedSmem.offset0,0x4
	.type		.nv.reservedSmem.cap,@object
	.size		.nv.reservedSmem.cap,0x4
